	.target	sm_90a

	.elftype	@"ET_EXEC"


//--------------------- .note.nv.tkinfo           --------------------------
	.section	.note.nv.tkinfo,"",@"SHT_NOTE"
	.sectionflags	@"SHF_NOTE_NV_TKINFO"
	.tkinfo
        /*0018*/ 	.word	0x00000002
        /*0030*/ 	.string	""
        /*0030*/ 	.string	"ptxas"
        /*0030*/ 	.string	"Cuda compilation tools, release 13.0, V13.0.88"
        /*0030*/ 	.string	"Build cuda_13.0.r13.0/compiler.36424714_0"
        /*0030*/ 	.string	"-arch sm_90a -m 64 "



//--------------------- .note.nv.cuinfo           --------------------------
	.section	.note.nv.cuinfo,"",@"SHT_NOTE"
	.sectionflags	@"SHF_NOTE_NV_CUINFO"
        /*0018*/ 	.short	0x0002
        /*001a*/ 	.short	0x005a
        /*001c*/ 	.short	0x0082
	.zero		2


//--------------------- .nv.info                  --------------------------
	.section	.nv.info,"",@"SHT_CUDA_INFO"
	.align	4


	//----- nvinfo : EIATTR_REGCOUNT
	.align		4
        /*0000*/ 	.byte	0x04, 0x2f
        /*0002*/ 	.short	(.L_15 - .L_14)
	.align		4
.L_14:
        /*0004*/ 	.word	index@(_ZN7cutlass13device_kernelINS_4gemm6kernel13GemmUniversalIN4cute5tupleIJiiiiEEENS1_10collective13CollectiveMmaINS1_34MainloopSm90TmaGmmaWarpSpecializedILi18ENS5_IJNS4_1CILi2EEENSA_ILi1EEESC_EEENS1_35KernelTmaWarpSpecializedCooperativeEEENS5_IJNSA_ILi128EEENSA_ILi64EEENSA_ILi32EEEEEENS_10bfloat16_tENS5_IJlSC_lEEESK_SL_NS4_8TiledMMAINS4_8MMA_AtomIJNS4_4SM904GMMA27MMA_64x64x16_F32BF16BF16_SSILNSP_5MajorE0ELSR_0ELNSP_7ScaleInE1ELSS_1EEEEEENS4_6LayoutISD_NS5_IJSC_NSA_ILi0EEESW_EEEEENS5_IJNS4_10UnderscoreESZ_SZ_EEEEENS4_13SM90_TMA_LOADENS4_14ComposedLayoutINS4_7SwizzleILi2ELi4ELi3EEENS4_18smem_ptr_flag_bitsILi16EEENSV_INS5_IJNSA_ILi8EEESI_EEENS5_IJSI_SC_EEEEEEEvNS4_8identityENS4_23SM90_TMA_LOAD_MULTICASTES1C_vS1D_EENS_8epilogue10collective6detail29Sm90TmaWarpSpecializedAdapterINS1H_15DefaultEpilogueISK_SL_SL_NS1G_6thread17LinearCombinationISK_Li1EffLNS1L_9ScaleType4KindE0ELNS_15FloatRoundStyleE2ESK_EENS1_15EpilogueDefaultEEEEEvvEEEEvNT_6ParamsE)
        /*0008*/ 	.word	0x000000a8


	//----- nvinfo : EIATTR_FRAME_SIZE
	.align		4
.L_15:
        /*000c*/ 	.byte	0x04, 0x11
        /*000e*/ 	.short	(.L_17 - .L_16)
	.align		4
.L_16:
        /*0010*/ 	.word	index@(_ZN7cutlass13device_kernelINS_4gemm6kernel13GemmUniversalIN4cute5tupleIJiiiiEEENS1_10collective13CollectiveMmaINS1_34MainloopSm90TmaGmmaWarpSpecializedILi18ENS5_IJNS4_1CILi2EEENSA_ILi1EEESC_EEENS1_35KernelTmaWarpSpecializedCooperativeEEENS5_IJNSA_ILi128EEENSA_ILi64EEENSA_ILi32EEEEEENS_10bfloat16_tENS5_IJlSC_lEEESK_SL_NS4_8TiledMMAINS4_8MMA_AtomIJNS4_4SM904GMMA27MMA_64x64x16_F32BF16BF16_SSILNSP_5MajorE0ELSR_0ELNSP_7ScaleInE1ELSS_1EEEEEENS4_6LayoutISD_NS5_IJSC_NSA_ILi0EEESW_EEEEENS5_IJNS4_10UnderscoreESZ_SZ_EEEEENS4_13SM90_TMA_LOADENS4_14ComposedLayoutINS4_7SwizzleILi2ELi4ELi3EEENS4_18smem_ptr_flag_bitsILi16EEENSV_INS5_IJNSA_ILi8EEESI_EEENS5_IJSI_SC_EEEEEEEvNS4_8identityENS4_23SM90_TMA_LOAD_MULTICASTES1C_vS1D_EENS_8epilogue10collective6detail29Sm90TmaWarpSpecializedAdapterINS1H_15DefaultEpilogueISK_SL_SL_NS1G_6thread17LinearCombinationISK_Li1EffLNS1L_9ScaleType4KindE0ELNS_15FloatRoundStyleE2ESK_EENS1_15EpilogueDefaultEEEEEvvEEEEvNT_6ParamsE)
        /*0014*/ 	.word	0x00000000


	//----- nvinfo : EIATTR_MIN_STACK_SIZE
	.align		4
.L_17:
        /*0018*/ 	.byte	0x04, 0x12
        /*001a*/ 	.short	(.L_19 - .L_18)
	.align		4
.L_18:
        /*001c*/ 	.word	index@(_ZN7cutlass13device_kernelINS_4gemm6kernel13GemmUniversalIN4cute5tupleIJiiiiEEENS1_10collective13CollectiveMmaINS1_34MainloopSm90TmaGmmaWarpSpecializedILi18ENS5_IJNS4_1CILi2EEENSA_ILi1EEESC_EEENS1_35KernelTmaWarpSpecializedCooperativeEEENS5_IJNSA_ILi128EEENSA_ILi64EEENSA_ILi32EEEEEENS_10bfloat16_tENS5_IJlSC_lEEESK_SL_NS4_8TiledMMAINS4_8MMA_AtomIJNS4_4SM904GMMA27MMA_64x64x16_F32BF16BF16_SSILNSP_5MajorE0ELSR_0ELNSP_7ScaleInE1ELSS_1EEEEEENS4_6LayoutISD_NS5_IJSC_NSA_ILi0EEESW_EEEEENS5_IJNS4_10UnderscoreESZ_SZ_EEEEENS4_13SM90_TMA_LOADENS4_14ComposedLayoutINS4_7SwizzleILi2ELi4ELi3EEENS4_18smem_ptr_flag_bitsILi16EEENSV_INS5_IJNSA_ILi8EEESI_EEENS5_IJSI_SC_EEEEEEEvNS4_8identityENS4_23SM90_TMA_LOAD_MULTICASTES1C_vS1D_EENS_8epilogue10collective6detail29Sm90TmaWarpSpecializedAdapterINS1H_15DefaultEpilogueISK_SL_SL_NS1G_6thread17LinearCombinationISK_Li1EffLNS1L_9ScaleType4KindE0ELNS_15FloatRoundStyleE2ESK_EENS1_15EpilogueDefaultEEEEEvvEEEEvNT_6ParamsE)
        /*0020*/ 	.word	0x00000000
.L_19:


//--------------------- .nv.compat                --------------------------
	.section	.nv.compat,"",@"SHT_CUDA_COMPAT_INFO"
	.align	4
        /*0000*/ 	.byte	0x02, 0x09, 0x01, 0x00, 0x02, 0x02, 0x04, 0x00, 0x02, 0x05, 0x05, 0x00, 0x03, 0x07, 0x01, 0x01
        /*0010*/ 	.byte	0x02, 0x03, 0x01, 0x00, 0x02, 0x06, 0x01, 0x00, 0x04, 0x0b, 0x08, 0x00, 0x00, 0x00, 0x00, 0x00
        /*0020*/ 	.byte	0x00, 0x00, 0x00, 0x00


//--------------------- .nv.info._ZN7cutlass13device_kernelINS_4gemm6kernel13GemmUniversalIN4cute5tupleIJiiiiEEENS1_10collective13CollectiveMmaINS1_34MainloopSm90TmaGmmaWarpSpecializedILi18ENS5_IJNS4_1CILi2EEENSA_ILi1EEESC_EEENS1_35KernelTmaWarpSpecializedCooperativeEEENS5_IJNSA_ILi128EEENSA_ILi64EEENSA_ILi32EEEEEENS_10bfloat16_tENS5_IJlSC_lEEESK_SL_NS4_8TiledMMAINS4_8MMA_AtomIJNS4_4SM904GMMA27MMA_64x64x16_F32BF16BF16_SSILNSP_5MajorE0ELSR_0ELNSP_7ScaleInE1ELSS_1EEEEEENS4_6LayoutISD_NS5_IJSC_NSA_ILi0EEESW_EEEEENS5_IJNS4_10UnderscoreESZ_SZ_EEEEENS4_13SM90_TMA_LOADENS4_14ComposedLayoutINS4_7SwizzleILi2ELi4ELi3EEENS4_18smem_ptr_flag_bitsILi16EEENSV_INS5_IJNSA_ILi8EEESI_EEENS5_IJSI_SC_EEEEEEEvNS4_8identityENS4_23SM90_TMA_LOAD_MULTICASTES1C_vS1D_EENS_8epilogue10collective6detail29Sm90TmaWarpSpecializedAdapterINS1H_15DefaultEpilogueISK_SL_SL_NS1G_6thread17LinearCombinationISK_Li1EffLNS1L_9ScaleType4KindE0ELNS_15FloatRoundStyleE2ESK_EENS1_15EpilogueDefaultEEEEEvvEEEEvNT_6ParamsE --------------------------
	.section	.nv.info._ZN7cutlass13device_kernelINS_4gemm6kernel13GemmUniversalIN4cute5tupleIJiiiiEEENS1_10collective13CollectiveMmaINS1_34MainloopSm90TmaGmmaWarpSpecializedILi18ENS5_IJNS4_1CILi2EEENSA_ILi1EEESC_EEENS1_35KernelTmaWarpSpecializedCooperativeEEENS5_IJNSA_ILi128EEENSA_ILi64EEENSA_ILi32EEEEEENS_10bfloat16_tENS5_IJlSC_lEEESK_SL_NS4_8TiledMMAINS4_8MMA_AtomIJNS4_4SM904GMMA27MMA_64x64x16_F32BF16BF16_SSILNSP_5MajorE0ELSR_0ELNSP_7ScaleInE1ELSS_1EEEEEENS4_6LayoutISD_NS5_IJSC_NSA_ILi0EEESW_EEEEENS5_IJNS4_10UnderscoreESZ_SZ_EEEEENS4_13SM90_TMA_LOADENS4_14ComposedLayoutINS4_7SwizzleILi2ELi4ELi3EEENS4_18smem_ptr_flag_bitsILi16EEENSV_INS5_IJNSA_ILi8EEESI_EEENS5_IJSI_SC_EEEEEEEvNS4_8identityENS4_23SM90_TMA_LOAD_MULTICASTES1C_vS1D_EENS_8epilogue10collective6detail29Sm90TmaWarpSpecializedAdapterINS1H_15DefaultEpilogueISK_SL_SL_NS1G_6thread17LinearCombinationISK_Li1EffLNS1L_9ScaleType4KindE0ELNS_15FloatRoundStyleE2ESK_EENS1_15EpilogueDefaultEEEEEvvEEEEvNT_6ParamsE,"",@"SHT_CUDA_INFO"
	.sectionflags	@""
	.align	4


	//----- nvinfo : EIATTR_CUDA_API_VERSION
	.align		4
        /*0000*/ 	.byte	0x04, 0x37
        /*0002*/ 	.short	(.L_21 - .L_20)
.L_20:
        /*0004*/ 	.word	0x00000082


	//----- nvinfo : EIATTR_KPARAM_INFO
	.align		4
.L_21:
        /*0008*/ 	.byte	0x04, 0x17
        /*000a*/ 	.short	(.L_23 - .L_22)
.L_22:
        /*000c*/ 	.word	0x00000000
        /*0010*/ 	.short	0x0000
        /*0012*/ 	.short	0x0070
        /*0014*/ 	.byte	0x00, 0xf0, 0x01, 0x10


	//----- nvinfo : EIATTR_SPARSE_MMA_MASK
	.align		4
.L_23:
        /*0018*/ 	.byte	0x03, 0x50
        /*001a*/ 	.short	0x0000


	//----- nvinfo : EIATTR_MAXREG_COUNT
	.align		4
        /*001c*/ 	.byte	0x03, 0x1b
        /*001e*/ 	.short	0x00a8


	//----- nvinfo : EIATTR_NUM_BARRIERS
	.align		4
        /*0020*/ 	.byte	0x02, 0x4c
        /*0022*/ 	.byte	0x01
	.zero		1


	//----- nvinfo : EIATTR_EXTERNS
	.align		4
        /*0024*/ 	.byte	0x04, 0x0f
        /*0026*/ 	.short	(.L_25 - .L_24)


	//   ....[0]....
	.align		4
.L_24:
        /*0028*/ 	.word	index@(__assertfail)


	//----- nvinfo : EIATTR_MERCURY_ISA_VERSION
	.align		4
.L_25:
        /*002c*/ 	.byte	0x03, 0x5f
        /*002e*/ 	.short	0x0101


	//----- nvinfo : EIATTR_INT_WARP_WIDE_INSTR_OFFSETS
	.align		4
        /*0030*/ 	.byte	0x04, 0x31
        /*0032*/ 	.short	(.L_27 - .L_26)


	//   ....[0]....
.L_26:
        /*0034*/ 	.word	0x00000670


	//   ....[1]....
        /*0038*/ 	.word	0x000006a0


	//   ....[2]....
        /*003c*/ 	.word	0x00000860


	//----- nvinfo : EIATTR_COOP_GROUP_MASK_REGIDS
	.align		4
.L_27:
        /*0040*/ 	.byte	0x04, 0x29
        /*0042*/ 	.short	(.L_29 - .L_28)


	//   ....[0]....
.L_28:
        /*0044*/ 	.word	0xffffffff


	//   ....[1]....
        /*0048*/ 	.word	0xffffffff


	//   ....[2]....
        /*004c*/ 	.word	0xffffffff


	//   ....[3]....
        /*0050*/ 	.word	0xffffffff


	//   ....[4]....
        /*0054*/ 	.word	0xffffffff


	//   ....[5]....
        /*0058*/ 	.word	0xffffffff


	//----- nvinfo : EIATTR_COOP_GROUP_INSTR_OFFSETS
	.align		4
.L_29:
        /*005c*/ 	.byte	0x04, 0x28
        /*005e*/ 	.short	(.L_31 - .L_30)


	//   ....[0]....
.L_30:
        /*0060*/ 	.word	0x00000060


	//   ....[1]....
        /*0064*/ 	.word	0x00000070


	//   ....[2]....
        /*0068*/ 	.word	0x00000130


	//   ....[3]....
        /*006c*/ 	.word	0x000004c0


	//   ....[4]....
        /*0070*/ 	.word	0x000009e0


	//   ....[5]....
        /*0074*/ 	.word	0x00001420


	//----- nvinfo : EIATTR_REG_RECONFIG
	.align		4
.L_31:
        /*0078*/ 	.byte	0x01, 0x54
	.zero		2


	//----- nvinfo : EIATTR_SYSCALL_OFFSETS
	.align		4
        /*007c*/ 	.byte	0x04, 0x46
        /*007e*/ 	.short	(.L_33 - .L_32)


	//   ....[0]....
.L_32:
        /*0080*/ 	.word	0x000015e0


	//----- nvinfo : EIATTR_MBARRIER_INSTR_OFFSETS
	.align		4
.L_33:
        /*0084*/ 	.byte	0x04, 0x39
        /*0086*/ 	.short	(.L_35 - .L_34)


	//   ....[0]....
.L_34:
        /*0088*/ 	.word	0x00000250
        /*008c*/ 	.word	0x000000ff
        /*0090*/ 	.word	0x00000000
        /*0094*/ 	.short	0x0100
        /*0096*/ 	.byte	0x08
	.zero		1


	//   ....[1]....
        /*0098*/ 	.word	0x00000260
        /*009c*/ 	.word	0x000000ff
        /*00a0*/ 	.word	0x00000090
        /*00a4*/ 	.short	0x0100
        /*00a6*/ 	.byte	0x08
	.zero		1


	//   ....[2]....
        /*00a8*/ 	.word	0x00000270
        /*00ac*/ 	.word	0x000000ff
        /*00b0*/ 	.word	0x00000008
        /*00b4*/ 	.short	0x0100
        /*00b6*/ 	.byte	0x08
	.zero		1


	//   ....[3]....
        /*00b8*/ 	.word	0x00000280
        /*00bc*/ 	.word	0x000000ff
        /*00c0*/ 	.word	0x00000098
        /*00c4*/ 	.short	0x0100
        /*00c6*/ 	.byte	0x08
	.zero		1


	//   ....[4]....
        /*00c8*/ 	.word	0x00000290
        /*00cc*/ 	.word	0x000000ff
        /*00d0*/ 	.word	0x00000010
        /*00d4*/ 	.short	0x0100
        /*00d6*/ 	.byte	0x08
	.zero		1


	//   ....[5]....
        /*00d8*/ 	.word	0x000002a0
        /*00dc*/ 	.word	0x000000ff
        /*00e0*/ 	.word	0x000000a0
        /*00e4*/ 	.short	0x0100
        /*00e6*/ 	.byte	0x08
	.zero		1


	//   ....[6]....
        /*00e8*/ 	.word	0x000002b0
        /*00ec*/ 	.word	0x000000ff
        /*00f0*/ 	.word	0x00000018
        /*00f4*/ 	.short	0x0100
        /*00f6*/ 	.byte	0x08
	.zero		1


	//   ....[7]....
        /*00f8*/ 	.word	0x000002c0
        /*00fc*/ 	.word	0x000000ff
        /*0100*/ 	.word	0x000000a8
        /*0104*/ 	.short	0x0100
        /*0106*/ 	.byte	0x08
	.zero		1


	//   ....[8]....
        /*0108*/ 	.word	0x000002d0
        /*010c*/ 	.word	0x000000ff
        /*0110*/ 	.word	0x00000020
        /*0114*/ 	.short	0x0100
        /*0116*/ 	.byte	0x08
	.zero		1


	//   ....[9]....
        /*0118*/ 	.word	0x000002e0
        /*011c*/ 	.word	0x000000ff
        /*0120*/ 	.word	0x000000b0
        /*0124*/ 	.short	0x0100
        /*0126*/ 	.byte	0x08
	.zero		1


	//   ....[10]....
        /*0128*/ 	.word	0x000002f0
        /*012c*/ 	.word	0x000000ff
        /*0130*/ 	.word	0x00000028
        /*0134*/ 	.short	0x0100
        /*0136*/ 	.byte	0x08
	.zero		1


	//   ....[11]....
        /*0138*/ 	.word	0x00000300
        /*013c*/ 	.word	0x000000ff
        /*0140*/ 	.word	0x000000b8
        /*0144*/ 	.short	0x0100
        /*0146*/ 	.byte	0x08
	.zero		1


	//   ....[12]....
        /*0148*/ 	.word	0x00000310
        /*014c*/ 	.word	0x000000ff
        /*0150*/ 	.word	0x00000030
        /*0154*/ 	.short	0x0100
        /*0156*/ 	.byte	0x08
	.zero		1


	//   ....[13]....
        /*0158*/ 	.word	0x00000320
        /*015c*/ 	.word	0x000000ff
        /*0160*/ 	.word	0x000000c0
        /*0164*/ 	.short	0x0100
        /*0166*/ 	.byte	0x08
	.zero		1


	//   ....[14]....
        /*0168*/ 	.word	0x00000330
        /*016c*/ 	.word	0x000000ff
        /*0170*/ 	.word	0x00000038
        /*0174*/ 	.short	0x0100
        /*0176*/ 	.byte	0x08
	.zero		1


	//   ....[15]....
        /*0178*/ 	.word	0x00000340
        /*017c*/ 	.word	0x000000ff
        /*0180*/ 	.word	0x000000c8
        /*0184*/ 	.short	0x0100
        /*0186*/ 	.byte	0x08
	.zero		1


	//   ....[16]....
        /*0188*/ 	.word	0x00000350
        /*018c*/ 	.word	0x000000ff
        /*0190*/ 	.word	0x00000040
        /*0194*/ 	.short	0x0100
        /*0196*/ 	.byte	0x08
	.zero		1


	//   ....[17]....
        /*0198*/ 	.word	0x00000360
        /*019c*/ 	.word	0x000000ff
        /*01a0*/ 	.word	0x000000d0
        /*01a4*/ 	.short	0x0100
        /*01a6*/ 	.byte	0x08
	.zero		1


	//   ....[18]....
        /*01a8*/ 	.word	0x00000370
        /*01ac*/ 	.word	0x000000ff
        /*01b0*/ 	.word	0x00000048
        /*01b4*/ 	.short	0x0100
        /*01b6*/ 	.byte	0x08
	.zero		1


	//   ....[19]....
        /*01b8*/ 	.word	0x00000380
        /*01bc*/ 	.word	0x000000ff
        /*01c0*/ 	.word	0x000000d8
        /*01c4*/ 	.short	0x0100
        /*01c6*/ 	.byte	0x08
	.zero		1


	//   ....[20]....
        /*01c8*/ 	.word	0x00000390
        /*01cc*/ 	.word	0x000000ff
        /*01d0*/ 	.word	0x00000050
        /*01d4*/ 	.short	0x0100
        /*01d6*/ 	.byte	0x08
	.zero		1


	//   ....[21]....
        /*01d8*/ 	.word	0x000003a0
        /*01dc*/ 	.word	0x000000ff
        /*01e0*/ 	.word	0x000000e0
        /*01e4*/ 	.short	0x0100
        /*01e6*/ 	.byte	0x08
	.zero		1


	//   ....[22]....
        /*01e8*/ 	.word	0x000003b0
        /*01ec*/ 	.word	0x000000ff
        /*01f0*/ 	.word	0x00000058
        /*01f4*/ 	.short	0x0100
        /*01f6*/ 	.byte	0x08
	.zero		1


	//   ....[23]....
        /*01f8*/ 	.word	0x000003c0
        /*01fc*/ 	.word	0x000000ff
        /*0200*/ 	.word	0x000000e8
        /*0204*/ 	.short	0x0100
        /*0206*/ 	.byte	0x08
	.zero		1


	//   ....[24]....
        /*0208*/ 	.word	0x000003d0
        /*020c*/ 	.word	0x000000ff
        /*0210*/ 	.word	0x00000060
        /*0214*/ 	.short	0x0100
        /*0216*/ 	.byte	0x08
	.zero		1


	//   ....[25]....
        /*0218*/ 	.word	0x000003e0
        /*021c*/ 	.word	0x000000ff
        /*0220*/ 	.word	0x000000f0
        /*0224*/ 	.short	0x0100
        /*0226*/ 	.byte	0x08
	.zero		1


	//   ....[26]....
        /*0228*/ 	.word	0x000003f0
        /*022c*/ 	.word	0x000000ff
        /*0230*/ 	.word	0x00000068
        /*0234*/ 	.short	0x0100
        /*0236*/ 	.byte	0x08
	.zero		1


	//   ....[27]....
        /*0238*/ 	.word	0x00000400
        /*023c*/ 	.word	0x000000ff
        /*0240*/ 	.word	0x000000f8
        /*0244*/ 	.short	0x0100
        /*0246*/ 	.byte	0x08
	.zero		1


	//   ....[28]....
        /*0248*/ 	.word	0x00000410
        /*024c*/ 	.word	0x000000ff
        /*0250*/ 	.word	0x00000070
        /*0254*/ 	.short	0x0100
        /*0256*/ 	.byte	0x08
	.zero		1


	//   ....[29]....
        /*0258*/ 	.word	0x00000420
        /*025c*/ 	.word	0x000000ff
        /*0260*/ 	.word	0x00000100
        /*0264*/ 	.short	0x0100
        /*0266*/ 	.byte	0x08
	.zero		1


	//   ....[30]....
        /*0268*/ 	.word	0x00000430
        /*026c*/ 	.word	0x000000ff
        /*0270*/ 	.word	0x00000078
        /*0274*/ 	.short	0x0100
        /*0276*/ 	.byte	0x08
	.zero		1


	//   ....[31]....
        /*0278*/ 	.word	0x00000440
        /*027c*/ 	.word	0x000000ff
        /*0280*/ 	.word	0x00000108
        /*0284*/ 	.short	0x0100
        /*0286*/ 	.byte	0x08
	.zero		1


	//   ....[32]....
        /*0288*/ 	.word	0x00000450
        /*028c*/ 	.word	0x000000ff
        /*0290*/ 	.word	0x00000080
        /*0294*/ 	.short	0x0100
        /*0296*/ 	.byte	0x08
	.zero		1


	//   ....[33]....
        /*0298*/ 	.word	0x00000460
        /*029c*/ 	.word	0x000000ff
        /*02a0*/ 	.word	0x00000110
        /*02a4*/ 	.short	0x0100
        /*02a6*/ 	.byte	0x08
	.zero		1


	//   ....[34]....
        /*02a8*/ 	.word	0x00000470
        /*02ac*/ 	.word	0x000000ff
        /*02b0*/ 	.word	0x00000088
        /*02b4*/ 	.short	0x0100
        /*02b6*/ 	.byte	0x08
	.zero		1


	//   ....[35]....
        /*02b8*/ 	.word	0x00000480
        /*02bc*/ 	.word	0x000000ff
        /*02c0*/ 	.word	0x00000118
        /*02c4*/ 	.short	0x0100
        /*02c6*/ 	.byte	0x08
	.zero		1


	//   ....[36]....
        /*02c8*/ 	.word	0x000008e0
        /*02cc*/ 	.word	0x000000ff
        /*02d0*/ 	.word	0x00000130
        /*02d4*/ 	.short	0x0100
        /*02d6*/ 	.byte	0x06
	.zero		1


	//   ....[37]....
        /*02d8*/ 	.word	0x00000970
        /*02dc*/ 	.word	0x000000ff
        /*02e0*/ 	.word	0x00000138
        /*02e4*/ 	.short	0x0100
        /*02e6*/ 	.byte	0x06
	.zero		1


	//   ....[38]....
        /*02e8*/ 	.word	0x000016a0
        /*02ec*/ 	.word	0x00000003
        /*02f0*/ 	.word	0x00000000
        /*02f4*/ 	.short	0x010a
        /*02f6*/ 	.byte	0x3f
	.zero		1


	//   ....[39]....
        /*02f8*/ 	.word	0x000016e0
        /*02fc*/ 	.word	0x00000003
        /*0300*/ 	.word	0x00000000
        /*0304*/ 	.short	0x010a
        /*0306*/ 	.byte	0x3f
	.zero		1


	//   ....[40]....
        /*0308*/ 	.word	0x000019b0
        /*030c*/ 	.word	0x00000005
        /*0310*/ 	.word	0x00000000
        /*0314*/ 	.short	0x010a
        /*0316*/ 	.byte	0x3f
	.zero		1


	//   ....[41]....
        /*0318*/ 	.word	0x000019f0
        /*031c*/ 	.word	0x00000005
        /*0320*/ 	.word	0x00000000
        /*0324*/ 	.short	0x010a
        /*0326*/ 	.byte	0x3f
	.zero		1


	//   ....[42]....
        /*0328*/ 	.word	0x00001b50
        /*032c*/ 	.word	0x00000005
        /*0330*/ 	.word	0x00000000
        /*0334*/ 	.short	0x0101
        /*0336*/ 	.byte	0x3f
	.zero		1


	//   ....[43]....
        /*0338*/ 	.word	0x00001d70
        /*033c*/ 	.word	0x00000003
        /*0340*/ 	.word	0x00000000
        /*0344*/ 	.short	0x0101
        /*0346*/ 	.byte	0x3f
	.zero		1


	//   ....[44]....
        /*0348*/ 	.word	0x00005280
        /*034c*/ 	.word	0x00000017
        /*0350*/ 	.word	0x00000090
        /*0354*/ 	.short	0x010a
        /*0356*/ 	.byte	0x3f
	.zero		1


	//   ....[45]....
        /*0358*/ 	.word	0x000055f0
        /*035c*/ 	.word	0x00000003
        /*0360*/ 	.word	0x00000138
        /*0364*/ 	.short	0x0101
        /*0366*/ 	.byte	0x3f
	.zero		1


	//   ....[46]....
        /*0368*/ 	.word	0x00005d50
        /*036c*/ 	.word	0x00000007
        /*0370*/ 	.word	0x00000000
        /*0374*/ 	.short	0x010a
        /*0376*/ 	.byte	0x3f
	.zero		1


	//   ....[47]....
        /*0378*/ 	.word	0x00005dd0
        /*037c*/ 	.word	0x00000008
        /*0380*/ 	.word	0x00000000
        /*0384*/ 	.short	0x010a
        /*0386*/ 	.byte	0x3f
	.zero		1


	//   ....[48]....
        /*0388*/ 	.word	0x00005e60
        /*038c*/ 	.word	0x00000009
        /*0390*/ 	.word	0x00000000
        /*0394*/ 	.short	0x010a
        /*0396*/ 	.byte	0x3f
	.zero		1


	//   ....[49]....
        /*0398*/ 	.word	0x00005ef0
        /*039c*/ 	.word	0x00000008
        /*03a0*/ 	.word	0x00000000
        /*03a4*/ 	.short	0x010a
        /*03a6*/ 	.byte	0x3f
	.zero		1


	//   ....[50]....
        /*03a8*/ 	.word	0x00005f80
        /*03ac*/ 	.word	0x00000009
        /*03b0*/ 	.word	0x00000000
        /*03b4*/ 	.short	0x010a
        /*03b6*/ 	.byte	0x3f
	.zero		1


	//   ....[51]....
        /*03b8*/ 	.word	0x00006010
        /*03bc*/ 	.word	0x00000008
        /*03c0*/ 	.word	0x00000000
        /*03c4*/ 	.short	0x010a
        /*03c6*/ 	.byte	0x3f
	.zero		1


	//   ....[52]....
        /*03c8*/ 	.word	0x000060a0
        /*03cc*/ 	.word	0x00000009
        /*03d0*/ 	.word	0x00000000
        /*03d4*/ 	.short	0x010a
        /*03d6*/ 	.byte	0x3f
	.zero		1


	//   ....[53]....
        /*03d8*/ 	.word	0x00006130
        /*03dc*/ 	.word	0x00000008
        /*03e0*/ 	.word	0x00000000
        /*03e4*/ 	.short	0x010a
        /*03e6*/ 	.byte	0x3f
	.zero		1


	//   ....[54]....
        /*03e8*/ 	.word	0x000061c0
        /*03ec*/ 	.word	0x00000009
        /*03f0*/ 	.word	0x00000000
        /*03f4*/ 	.short	0x010a
        /*03f6*/ 	.byte	0x3f
	.zero		1


	//   ....[55]....
        /*03f8*/ 	.word	0x00006250
        /*03fc*/ 	.word	0x00000008
        /*0400*/ 	.word	0x00000000
        /*0404*/ 	.short	0x010a
        /*0406*/ 	.byte	0x3f
	.zero		1


	//   ....[56]....
        /*0408*/ 	.word	0x000062e0
        /*040c*/ 	.word	0x00000009
        /*0410*/ 	.word	0x00000000
        /*0414*/ 	.short	0x010a
        /*0416*/ 	.byte	0x3f
	.zero		1


	//   ....[57]....
        /*0418*/ 	.word	0x00006370
        /*041c*/ 	.word	0x00000008
        /*0420*/ 	.word	0x00000000
        /*0424*/ 	.short	0x010a
        /*0426*/ 	.byte	0x3f
	.zero		1


	//   ....[58]....
        /*0428*/ 	.word	0x00006400
        /*042c*/ 	.word	0x00000009
        /*0430*/ 	.word	0x00000000
        /*0434*/ 	.short	0x010a
        /*0436*/ 	.byte	0x3f
	.zero		1


	//   ....[59]....
        /*0438*/ 	.word	0x00006490
        /*043c*/ 	.word	0x00000008
        /*0440*/ 	.word	0x00000000
        /*0444*/ 	.short	0x010a
        /*0446*/ 	.byte	0x3f
	.zero		1


	//   ....[60]....
        /*0448*/ 	.word	0x00006520
        /*044c*/ 	.word	0x00000009
        /*0450*/ 	.word	0x00000000
        /*0454*/ 	.short	0x010a
        /*0456*/ 	.byte	0x3f
	.zero		1


	//   ....[61]....
        /*0458*/ 	.word	0x000065b0
        /*045c*/ 	.word	0x00000008
        /*0460*/ 	.word	0x00000000
        /*0464*/ 	.short	0x010a
        /*0466*/ 	.byte	0x3f
	.zero		1


	//   ....[62]....
        /*0468*/ 	.word	0x00006640
        /*046c*/ 	.word	0x0000000b
        /*0470*/ 	.word	0x00000000
        /*0474*/ 	.short	0x010a
        /*0476*/ 	.byte	0x3f
	.zero		1


	//   ....[63]....
        /*0478*/ 	.word	0x000066d0
        /*047c*/ 	.word	0x00000003
        /*0480*/ 	.word	0x00000000
        /*0484*/ 	.short	0x010a
        /*0486*/ 	.byte	0x3f
	.zero		1


	//   ....[64]....
        /*0488*/ 	.word	0x00006730
        /*048c*/ 	.word	0x00000003
        /*0490*/ 	.word	0x00000000
        /*0494*/ 	.short	0x010a
        /*0496*/ 	.byte	0x3f
	.zero		1


	//   ....[65]....
        /*0498*/ 	.word	0x00006780
        /*049c*/ 	.word	0x00000005
        /*04a0*/ 	.word	0x00000000
        /*04a4*/ 	.short	0x010a
        /*04a6*/ 	.byte	0x3f
	.zero		1


	//   ....[66]....
        /*04a8*/ 	.word	0x00006850
        /*04ac*/ 	.word	0x00000017
        /*04b0*/ 	.word	0x00000090
        /*04b4*/ 	.short	0x010a
        /*04b6*/ 	.byte	0x3f
	.zero		1


	//   ....[67]....
        /*04b8*/ 	.word	0x00006920
        /*04bc*/ 	.word	0x00000007
        /*04c0*/ 	.word	0x00000000
        /*04c4*/ 	.short	0x010a
        /*04c6*/ 	.byte	0x3f
	.zero		1


	//   ....[68]....
        /*04c8*/ 	.word	0x00006970
        /*04cc*/ 	.word	0x00000008
        /*04d0*/ 	.word	0x00000000
        /*04d4*/ 	.short	0x010a
        /*04d6*/ 	.byte	0x3f
	.zero		1


	//   ....[69]....
        /*04d8*/ 	.word	0x000069c0
        /*04dc*/ 	.word	0x00000009
        /*04e0*/ 	.word	0x00000000
        /*04e4*/ 	.short	0x010a
        /*04e6*/ 	.byte	0x3f
	.zero		1


	//   ....[70]....
        /*04e8*/ 	.word	0x00006a10
        /*04ec*/ 	.word	0x00000008
        /*04f0*/ 	.word	0x00000000
        /*04f4*/ 	.short	0x010a
        /*04f6*/ 	.byte	0x3f
	.zero		1


	//   ....[71]....
        /*04f8*/ 	.word	0x00006a60
        /*04fc*/ 	.word	0x00000009
        /*0500*/ 	.word	0x00000000
        /*0504*/ 	.short	0x010a
        /*0506*/ 	.byte	0x3f
	.zero		1


	//   ....[72]....
        /*0508*/ 	.word	0x00006ab0
        /*050c*/ 	.word	0x00000008
        /*0510*/ 	.word	0x00000000
        /*0514*/ 	.short	0x010a
        /*0516*/ 	.byte	0x3f
	.zero		1


	//   ....[73]....
        /*0518*/ 	.word	0x00006b00
        /*051c*/ 	.word	0x00000009
        /*0520*/ 	.word	0x00000000
        /*0524*/ 	.short	0x010a
        /*0526*/ 	.byte	0x3f
	.zero		1


	//   ....[74]....
        /*0528*/ 	.word	0x00006b50
        /*052c*/ 	.word	0x00000008
        /*0530*/ 	.word	0x00000000
        /*0534*/ 	.short	0x010a
        /*0536*/ 	.byte	0x3f
	.zero		1


	//   ....[75]....
        /*0538*/ 	.word	0x00006ba0
        /*053c*/ 	.word	0x00000009
        /*0540*/ 	.word	0x00000000
        /*0544*/ 	.short	0x010a
        /*0546*/ 	.byte	0x3f
	.zero		1


	//   ....[76]....
        /*0548*/ 	.word	0x00006bf0
        /*054c*/ 	.word	0x00000008
        /*0550*/ 	.word	0x00000000
        /*0554*/ 	.short	0x010a
        /*0556*/ 	.byte	0x3f
	.zero		1


	//   ....[77]....
        /*0558*/ 	.word	0x00006c40
        /*055c*/ 	.word	0x00000009
        /*0560*/ 	.word	0x00000000
        /*0564*/ 	.short	0x010a
        /*0566*/ 	.byte	0x3f
	.zero		1


	//   ....[78]....
        /*0568*/ 	.word	0x00006c90
        /*056c*/ 	.word	0x00000008
        /*0570*/ 	.word	0x00000000
        /*0574*/ 	.short	0x010a
        /*0576*/ 	.byte	0x3f
	.zero		1


	//   ....[79]....
        /*0578*/ 	.word	0x00006ce0
        /*057c*/ 	.word	0x00000009
        /*0580*/ 	.word	0x00000000
        /*0584*/ 	.short	0x010a
        /*0586*/ 	.byte	0x3f
	.zero		1


	//   ....[80]....
        /*0588*/ 	.word	0x00006d30
        /*058c*/ 	.word	0x00000008
        /*0590*/ 	.word	0x00000000
        /*0594*/ 	.short	0x010a
        /*0596*/ 	.byte	0x3f
	.zero		1


	//   ....[81]....
        /*0598*/ 	.word	0x00006d80
        /*059c*/ 	.word	0x00000009
        /*05a0*/ 	.word	0x00000000
        /*05a4*/ 	.short	0x010a
        /*05a6*/ 	.byte	0x3f
	.zero		1


	//   ....[82]....
        /*05a8*/ 	.word	0x00006dd0
        /*05ac*/ 	.word	0x00000008
        /*05b0*/ 	.word	0x00000000
        /*05b4*/ 	.short	0x010a
        /*05b6*/ 	.byte	0x3f
	.zero		1


	//   ....[83]....
        /*05b8*/ 	.word	0x00006e20
        /*05bc*/ 	.word	0x0000000b
        /*05c0*/ 	.word	0x00000000
        /*05c4*/ 	.short	0x010a
        /*05c6*/ 	.byte	0x3f
	.zero		1


	//----- nvinfo : EIATTR_NUM_MBARRIERS
	.align		4
.L_35:
        /*05c8*/ 	.byte	0x03, 0x38
        /*05ca*/ 	.short	0x0026


	//----- nvinfo : EIATTR_EXIT_INSTR_OFFSETS
	.align		4
        /*05cc*/ 	.byte	0x04, 0x1c
        /*05ce*/ 	.short	(.L_37 - .L_36)


	//   ....[0]....
.L_36:
        /*05d0*/ 	.word	0x00000b40


	//   ....[1]....
        /*05d4*/ 	.word	0x00001350


	//   ....[2]....
        /*05d8*/ 	.word	0x00004990


	//   ....[3]....
        /*05dc*/ 	.word	0x00004ef0


	//   ....[4]....
        /*05e0*/ 	.word	0x00006720


	//----- nvinfo : EIATTR_MAX_THREADS
	.align		4
.L_37:
        /*05e4*/ 	.byte	0x04, 0x05
        /*05e6*/ 	.short	(.L_39 - .L_38)
.L_38:
        /*05e8*/ 	.word	0x00000180
        /*05ec*/ 	.word	0x00000001
        /*05f0*/ 	.word	0x00000001


	//----- nvinfo : EIATTR_CRS_STACK_SIZE
	.align		4
.L_39:
        /*05f4*/ 	.byte	0x04, 0x1e
        /*05f6*/ 	.short	(.L_41 - .L_40)
.L_40:
        /*05f8*/ 	.word	0x00000000


	//----- nvinfo : EIATTR_CBANK_PARAM_SIZE
	.align		4
.L_41:
        /*05fc*/ 	.byte	0x03, 0x19
        /*05fe*/ 	.short	0x0470


	//----- nvinfo : EIATTR_PARAM_CBANK
	.align		4
        /*0600*/ 	.byte	0x04, 0x0a
        /*0602*/ 	.short	(.L_43 - .L_42)
	.align		4
.L_42:
        /*0604*/ 	.word	index@(.nv.constant0._ZN7cutlass13device_kernelINS_4gemm6kernel13GemmUniversalIN4cute5tupleIJiiiiEEENS1_10collective13CollectiveMmaINS1_34MainloopSm90TmaGmmaWarpSpecializedILi18ENS5_IJNS4_1CILi2EEENSA_ILi1EEESC_EEENS1_35KernelTmaWarpSpecializedCooperativeEEENS5_IJNSA_ILi128EEENSA_ILi64EEENSA_ILi32EEEEEENS_10bfloat16_tENS5_IJlSC_lEEESK_SL_NS4_8TiledMMAINS4_8MMA_AtomIJNS4_4SM904GMMA27MMA_64x64x16_F32BF16BF16_SSILNSP_5MajorE0ELSR_0ELNSP_7ScaleInE1ELSS_1EEEEEENS4_6LayoutISD_NS5_IJSC_NSA_ILi0EEESW_EEEEENS5_IJNS4_10UnderscoreESZ_SZ_EEEEENS4_13SM90_TMA_LOADENS4_14ComposedLayoutINS4_7SwizzleILi2ELi4ELi3EEENS4_18smem_ptr_flag_bitsILi16EEENSV_INS5_IJNSA_ILi8EEESI_EEENS5_IJSI_SC_EEEEEEEvNS4_8identityENS4_23SM90_TMA_LOAD_MULTICASTES1C_vS1D_EENS_8epilogue10collective6detail29Sm90TmaWarpSpecializedAdapterINS1H_15DefaultEpilogueISK_SL_SL_NS1G_6thread17LinearCombinationISK_Li1EffLNS1L_9ScaleType4KindE0ELNS_15FloatRoundStyleE2ESK_EENS1_15EpilogueDefaultEEEEEvvEEEEvNT_6ParamsE)
        /*0608*/ 	.short	0x0210
        /*060a*/ 	.short	0x0470


	//----- nvinfo : EIATTR_SW_WAR
	.align		4
.L_43:
        /*060c*/ 	.byte	0x04, 0x36
        /*060e*/ 	.short	(.L_45 - .L_44)
.L_44:
        /*0610*/ 	.word	0x00000008
.L_45:


//--------------------- .nv.callgraph             --------------------------
	.section	.nv.callgraph,"",@"SHT_CUDA_CALLGRAPH"
	.align	4
	.sectionentsize	8
	.align		4
        /*0000*/ 	.word	0x00000000
	.align		4
        /*0004*/ 	.word	0xffffffff
	.align		4
        /*0008*/ 	.word	index@(_ZN7cutlass13device_kernelINS_4gemm6kernel13GemmUniversalIN4cute5tupleIJiiiiEEENS1_10collective13CollectiveMmaINS1_34MainloopSm90TmaGmmaWarpSpecializedILi18ENS5_IJNS4_1CILi2EEENSA_ILi1EEESC_EEENS1_35KernelTmaWarpSpecializedCooperativeEEENS5_IJNSA_ILi128EEENSA_ILi64EEENSA_ILi32EEEEEENS_10bfloat16_tENS5_IJlSC_lEEESK_SL_NS4_8TiledMMAINS4_8MMA_AtomIJNS4_4SM904GMMA27MMA_64x64x16_F32BF16BF16_SSILNSP_5MajorE0ELSR_0ELNSP_7ScaleInE1ELSS_1EEEEEENS4_6LayoutISD_NS5_IJSC_NSA_ILi0EEESW_EEEEENS5_IJNS4_10UnderscoreESZ_SZ_EEEEENS4_13SM90_TMA_LOADENS4_14ComposedLayoutINS4_7SwizzleILi2ELi4ELi3EEENS4_18smem_ptr_flag_bitsILi16EEENSV_INS5_IJNSA_ILi8EEESI_EEENS5_IJSI_SC_EEEEEEEvNS4_8identityENS4_23SM90_TMA_LOAD_MULTICASTES1C_vS1D_EENS_8epilogue10collective6detail29Sm90TmaWarpSpecializedAdapterINS1H_15DefaultEpilogueISK_SL_SL_NS1G_6thread17LinearCombinationISK_Li1EffLNS1L_9ScaleType4KindE0ELNS_15FloatRoundStyleE2ESK_EENS1_15EpilogueDefaultEEEEEvvEEEEvNT_6ParamsE)
	.align		4
        /*000c*/ 	.word	index@(__assertfail)
	.align		4
        /*0010*/ 	.word	0x00000000
	.align		4
        /*0014*/ 	.word	0xfffffffe
	.align		4
        /*0018*/ 	.word	0x00000000
	.align		4
        /*001c*/ 	.word	0xfffffffd
	.align		4
        /*0020*/ 	.word	0x00000000
	.align		4
        /*0024*/ 	.word	0xfffffffc


//--------------------- .nv.constant4             --------------------------
	.section	.nv.constant4,"a",@progbits
	.align	8
	.align		8
.nv.constant4:
        /*0000*/ 	.dword	__assertfail
	.align		8
        /*0008*/ 	.dword	__unnamed_1
	.align		8
        /*0010*/ 	.dword	_ZN39_INTERNAL_ab44ac9a_4_k_cu_ce10cb59_96414cuda3std3__45__cpo5beginE
	.align		8
        /*0018*/ 	.dword	_ZN39_INTERNAL_ab44ac9a_4_k_cu_ce10cb59_96414cuda3std3__45__cpo3endE
	.align		8
        /*0020*/ 	.dword	_ZN39_INTERNAL_ab44ac9a_4_k_cu_ce10cb59_96414cuda3std3__45__cpo6cbeginE
	.align		8
        /*0028*/ 	.dword	_ZN39_INTERNAL_ab44ac9a_4_k_cu_ce10cb59_96414cuda3std3__45__cpo4cendE
	.align		8
        /*0030*/ 	.dword	_ZN39_INTERNAL_ab44ac9a_4_k_cu_ce10cb59_96414cuda3std3__441_GLOBAL__N__ab44ac9a_4_k_cu_ce10cb59_96416ignoreE
	.align		8
        /*0038*/ 	.dword	_ZN39_INTERNAL_ab44ac9a_4_k_cu_ce10cb59_96414cuda3std3__419piecewise_constructE
	.align		8
        /*0040*/ 	.dword	_ZN39_INTERNAL_ab44ac9a_4_k_cu_ce10cb59_96414cuda3std3__48in_placeE
	.align		8
        /*0048*/ 	.dword	_ZN39_INTERNAL_ab44ac9a_4_k_cu_ce10cb59_96414cuda3std6ranges3__45__cpo4swapE
	.align		8
        /*0050*/ 	.dword	_ZN39_INTERNAL_ab44ac9a_4_k_cu_ce10cb59_96414cuda3std6ranges3__45__cpo9iter_moveE
	.align		8
        /*0058*/ 	.dword	_ZN39_INTERNAL_ab44ac9a_4_k_cu_ce10cb59_96414cute7productE
	.align		8
        /*0060*/ 	.dword	_ZN39_INTERNAL_ab44ac9a_4_k_cu_ce10cb59_96414cute1_E
	.align		8
        /*0068*/ 	.dword	$str$22
	.align		8
        /*0070*/ 	.dword	$str$23


//--------------------- .text._ZN7cutlass13device_kernelINS_4gemm6kernel13GemmUniversalIN4cute5tupleIJiiiiEEENS1_10collective13CollectiveMmaINS1_34MainloopSm90TmaGmmaWarpSpecializedILi18ENS5_IJNS4_1CILi2EEENSA_ILi1EEESC_EEENS1_35KernelTmaWarpSpecializedCooperativeEEENS5_IJNSA_ILi128EEENSA_ILi64EEENSA_ILi32EEEEEENS_10bfloat16_tENS5_IJlSC_lEEESK_SL_NS4_8TiledMMAINS4_8MMA_AtomIJNS4_4SM904GMMA27MMA_64x64x16_F32BF16BF16_SSILNSP_5MajorE0ELSR_0ELNSP_7ScaleInE1ELSS_1EEEEEENS4_6LayoutISD_NS5_IJSC_NSA_ILi0EEESW_EEEEENS5_IJNS4_10UnderscoreESZ_SZ_EEEEENS4_13SM90_TMA_LOADENS4_14ComposedLayoutINS4_7SwizzleILi2ELi4ELi3EEENS4_18smem_ptr_flag_bitsILi16EEENSV_INS5_IJNSA_ILi8EEESI_EEENS5_IJSI_SC_EEEEEEEvNS4_8identityENS4_23SM90_TMA_LOAD_MULTICASTES1C_vS1D_EENS_8epilogue10collective6detail29Sm90TmaWarpSpecializedAdapterINS1H_15DefaultEpilogueISK_SL_SL_NS1G_6thread17LinearCombinationISK_Li1EffLNS1L_9ScaleType4KindE0ELNS_15FloatRoundStyleE2ESK_EENS1_15EpilogueDefaultEEEEEvvEEEEvNT_6ParamsE --------------------------
	.section	.text._ZN7cutlass13device_kernelINS_4gemm6kernel13GemmUniversalIN4cute5tupleIJiiiiEEENS1_10collective13CollectiveMmaINS1_34MainloopSm90TmaGmmaWarpSpecializedILi18ENS5_IJNS4_1CILi2EEENSA_ILi1EEESC_EEENS1_35KernelTmaWarpSpecializedCooperativeEEENS5_IJNSA_ILi128EEENSA_ILi64EEENSA_ILi32EEEEEENS_10bfloat16_tENS5_IJlSC_lEEESK_SL_NS4_8TiledMMAINS4_8MMA_AtomIJNS4_4SM904GMMA27MMA_64x64x16_F32BF16BF16_SSILNSP_5MajorE0ELSR_0ELNSP_7ScaleInE1ELSS_1EEEEEENS4_6LayoutISD_NS5_IJSC_NSA_ILi0EEESW_EEEEENS5_IJNS4_10UnderscoreESZ_SZ_EEEEENS4_13SM90_TMA_LOADENS4_14ComposedLayoutINS4_7SwizzleILi2ELi4ELi3EEENS4_18smem_ptr_flag_bitsILi16EEENSV_INS5_IJNSA_ILi8EEESI_EEENS5_IJSI_SC_EEEEEEEvNS4_8identityENS4_23SM90_TMA_LOAD_MULTICASTES1C_vS1D_EENS_8epilogue10collective6detail29Sm90TmaWarpSpecializedAdapterINS1H_15DefaultEpilogueISK_SL_SL_NS1G_6thread17LinearCombinationISK_Li1EffLNS1L_9ScaleType4KindE0ELNS_15FloatRoundStyleE2ESK_EENS1_15EpilogueDefaultEEEEEvvEEEEvNT_6ParamsE,"ax",@progbits
	.align	128
.text._ZN7cutlass13device_kernelINS_4gemm6kernel13GemmUniversalIN4cute5tupleIJiiiiEEENS1_10collective13CollectiveMmaINS1_34MainloopSm90TmaGmmaWarpSpecializedILi18ENS5_IJNS4_1CILi2EEENSA_ILi1EEESC_EEENS1_35KernelTmaWarpSpecializedCooperativeEEENS5_IJNSA_ILi128EEENSA_ILi64EEENSA_ILi32EEEEEENS_10bfloat16_tENS5_IJlSC_lEEESK_SL_NS4_8TiledMMAINS4_8MMA_AtomIJNS4_4SM904GMMA27MMA_64x64x16_F32BF16BF16_SSILNSP_5MajorE0ELSR_0ELNSP_7ScaleInE1ELSS_1EEEEEENS4_6LayoutISD_NS5_IJSC_NSA_ILi0EEESW_EEEEENS5_IJNS4_10UnderscoreESZ_SZ_EEEEENS4_13SM90_TMA_LOADENS4_14ComposedLayoutINS4_7SwizzleILi2ELi4ELi3EEENS4_18smem_ptr_flag_bitsILi16EEENSV_INS5_IJNSA_ILi8EEESI_EEENS5_IJSI_SC_EEEEEEEvNS4_8identityENS4_23SM90_TMA_LOAD_MULTICASTES1C_vS1D_EENS_8epilogue10collective6detail29Sm90TmaWarpSpecializedAdapterINS1H_15DefaultEpilogueISK_SL_SL_NS1G_6thread17LinearCombinationISK_Li1EffLNS1L_9ScaleType4KindE0ELNS_15FloatRoundStyleE2ESK_EENS1_15EpilogueDefaultEEEEEvvEEEEvNT_6ParamsE:
        .type           _ZN7cutlass13device_kernelINS_4gemm6kernel13GemmUniversalIN4cute5tupleIJiiiiEEENS1_10collective13CollectiveMmaINS1_34MainloopSm90TmaGmmaWarpSpecializedILi18ENS5_IJNS4_1CILi2EEENSA_ILi1EEESC_EEENS1_35KernelTmaWarpSpecializedCooperativeEEENS5_IJNSA_ILi128EEENSA_ILi64EEENSA_ILi32EEEEEENS_10bfloat16_tENS5_IJlSC_lEEESK_SL_NS4_8TiledMMAINS4_8MMA_AtomIJNS4_4SM904GMMA27MMA_64x64x16_F32BF16BF16_SSILNSP_5MajorE0ELSR_0ELNSP_7ScaleInE1ELSS_1EEEEEENS4_6LayoutISD_NS5_IJSC_NSA_ILi0EEESW_EEEEENS5_IJNS4_10UnderscoreESZ_SZ_EEEEENS4_13SM90_TMA_LOADENS4_14ComposedLayoutINS4_7SwizzleILi2ELi4ELi3EEENS4_18smem_ptr_flag_bitsILi16EEENSV_INS5_IJNSA_ILi8EEESI_EEENS5_IJSI_SC_EEEEEEEvNS4_8identityENS4_23SM90_TMA_LOAD_MULTICASTES1C_vS1D_EENS_8epilogue10collective6detail29Sm90TmaWarpSpecializedAdapterINS1H_15DefaultEpilogueISK_SL_SL_NS1G_6thread17LinearCombinationISK_Li1EffLNS1L_9ScaleType4KindE0ELNS_15FloatRoundStyleE2ESK_EENS1_15EpilogueDefaultEEEEEvvEEEEvNT_6ParamsE,@function
        .size           _ZN7cutlass13device_kernelINS_4gemm6kernel13GemmUniversalIN4cute5tupleIJiiiiEEENS1_10collective13CollectiveMmaINS1_34MainloopSm90TmaGmmaWarpSpecializedILi18ENS5_IJNS4_1CILi2EEENSA_ILi1EEESC_EEENS1_35KernelTmaWarpSpecializedCooperativeEEENS5_IJNSA_ILi128EEENSA_ILi64EEENSA_ILi32EEEEEENS_10bfloat16_tENS5_IJlSC_lEEESK_SL_NS4_8TiledMMAINS4_8MMA_AtomIJNS4_4SM904GMMA27MMA_64x64x16_F32BF16BF16_SSILNSP_5MajorE0ELSR_0ELNSP_7ScaleInE1ELSS_1EEEEEENS4_6LayoutISD_NS5_IJSC_NSA_ILi0EEESW_EEEEENS5_IJNS4_10UnderscoreESZ_SZ_EEEEENS4_13SM90_TMA_LOADENS4_14ComposedLayoutINS4_7SwizzleILi2ELi4ELi3EEENS4_18smem_ptr_flag_bitsILi16EEENSV_INS5_IJNSA_ILi8EEESI_EEENS5_IJSI_SC_EEEEEEEvNS4_8identityENS4_23SM90_TMA_LOAD_MULTICASTES1C_vS1D_EENS_8epilogue10collective6detail29Sm90TmaWarpSpecializedAdapterINS1H_15DefaultEpilogueISK_SL_SL_NS1G_6thread17LinearCombinationISK_Li1EffLNS1L_9ScaleType4KindE0ELNS_15FloatRoundStyleE2ESK_EENS1_15EpilogueDefaultEEEEEvvEEEEvNT_6ParamsE,(.L_x_164 - _ZN7cutlass13device_kernelINS_4gemm6kernel13GemmUniversalIN4cute5tupleIJiiiiEEENS1_10collective13CollectiveMmaINS1_34MainloopSm90TmaGmmaWarpSpecializedILi18ENS5_IJNS4_1CILi2EEENSA_ILi1EEESC_EEENS1_35KernelTmaWarpSpecializedCooperativeEEENS5_IJNSA_ILi128EEENSA_ILi64EEENSA_ILi32EEEEEENS_10bfloat16_tENS5_IJlSC_lEEESK_SL_NS4_8TiledMMAINS4_8MMA_AtomIJNS4_4SM904GMMA27MMA_64x64x16_F32BF16BF16_SSILNSP_5MajorE0ELSR_0ELNSP_7ScaleInE1ELSS_1EEEEEENS4_6LayoutISD_NS5_IJSC_NSA_ILi0EEESW_EEEEENS5_IJNS4_10UnderscoreESZ_SZ_EEEEENS4_13SM90_TMA_LOADENS4_14ComposedLayoutINS4_7SwizzleILi2ELi4ELi3EEENS4_18smem_ptr_flag_bitsILi16EEENSV_INS5_IJNSA_ILi8EEESI_EEENS5_IJSI_SC_EEEEEEEvNS4_8identityENS4_23SM90_TMA_LOAD_MULTICASTES1C_vS1D_EENS_8epilogue10collective6detail29Sm90TmaWarpSpecializedAdapterINS1H_15DefaultEpilogueISK_SL_SL_NS1G_6thread17LinearCombinationISK_Li1EffLNS1L_9ScaleType4KindE0ELNS_15FloatRoundStyleE2ESK_EENS1_15EpilogueDefaultEEEEEvvEEEEvNT_6ParamsE)
        .other          _ZN7cutlass13device_kernelINS_4gemm6kernel13GemmUniversalIN4cute5tupleIJiiiiEEENS1_10collective13CollectiveMmaINS1_34MainloopSm90TmaGmmaWarpSpecializedILi18ENS5_IJNS4_1CILi2EEENSA_ILi1EEESC_EEENS1_35KernelTmaWarpSpecializedCooperativeEEENS5_IJNSA_ILi128EEENSA_ILi64EEENSA_ILi32EEEEEENS_10bfloat16_tENS5_IJlSC_lEEESK_SL_NS4_8TiledMMAINS4_8MMA_AtomIJNS4_4SM904GMMA27MMA_64x64x16_F32BF16BF16_SSILNSP_5MajorE0ELSR_0ELNSP_7ScaleInE1ELSS_1EEEEEENS4_6LayoutISD_NS5_IJSC_NSA_ILi0EEESW_EEEEENS5_IJNS4_10UnderscoreESZ_SZ_EEEEENS4_13SM90_TMA_LOADENS4_14ComposedLayoutINS4_7SwizzleILi2ELi4ELi3EEENS4_18smem_ptr_flag_bitsILi16EEENSV_INS5_IJNSA_ILi8EEESI_EEENS5_IJSI_SC_EEEEEEEvNS4_8identityENS4_23SM90_TMA_LOAD_MULTICASTES1C_vS1D_EENS_8epilogue10collective6detail29Sm90TmaWarpSpecializedAdapterINS1H_15DefaultEpilogueISK_SL_SL_NS1G_6thread17LinearCombinationISK_Li1EffLNS1L_9ScaleType4KindE0ELNS_15FloatRoundStyleE2ESK_EENS1_15EpilogueDefaultEEEEEvvEEEEvNT_6ParamsE,@"STO_CUDA_ENTRY STV_DEFAULT"
_ZN7cutlass13device_kernelINS_4gemm6kernel13GemmUniversalIN4cute5tupleIJiiiiEEENS1_10collective13CollectiveMmaINS1_34MainloopSm90TmaGmmaWarpSpecializedILi18ENS5_IJNS4_1CILi2EEENSA_ILi1EEESC_EEENS1_35KernelTmaWarpSpecializedCooperativeEEENS5_IJNSA_ILi128EEENSA_ILi64EEENSA_ILi32EEEEEENS_10bfloat16_tENS5_IJlSC_lEEESK_SL_NS4_8TiledMMAINS4_8MMA_AtomIJNS4_4SM904GMMA27MMA_64x64x16_F32BF16BF16_SSILNSP_5MajorE0ELSR_0ELNSP_7ScaleInE1ELSS_1EEEEEENS4_6LayoutISD_NS5_IJSC_NSA_ILi0EEESW_EEEEENS5_IJNS4_10UnderscoreESZ_SZ_EEEEENS4_13SM90_TMA_LOADENS4_14ComposedLayoutINS4_7SwizzleILi2ELi4ELi3EEENS4_18smem_ptr_flag_bitsILi16EEENSV_INS5_IJNSA_ILi8EEESI_EEENS5_IJSI_SC_EEEEEEEvNS4_8identityENS4_23SM90_TMA_LOAD_MULTICASTES1C_vS1D_EENS_8epilogue10collective6detail29Sm90TmaWarpSpecializedAdapterINS1H_15DefaultEpilogueISK_SL_SL_NS1G_6thread17LinearCombinationISK_Li1EffLNS1L_9ScaleType4KindE0ELNS_15FloatRoundStyleE2ESK_EENS1_15EpilogueDefaultEEEEEvvEEEEvNT_6ParamsE:
[----:B------:R-:W0:Y:S01]  /*0000*/  LDC R1, c[0x0][0x28] ;  /* 0x00000a00ff017b82 */ /* 0x000e220000000800 */
[----:B------:R-:W1:Y:S01]  /*0010*/  S2R R18, SR_TID.X ;  /* 0x0000000000127919 */ /* 0x000e620000002100 */
[----:B------:R-:W-:Y:S01]  /*0020*/  ELECT P0, URZ, PT ;  /* 0x00000000003f782f */ /* 0x000fe20003800000 */
[----:B------:R-:W-:Y:S01]  /*0030*/  BSSY B0, `(.L_x_0) ;  /* 0x000000f000007945 */ /* 0x000fe20003800000 */
[--C-:B-1----:R-:W-:Y:S02]  /*0040*/  SHF.R.U32.HI R0, RZ, 0x5, R18.reuse ;  /* 0x00000005ff007819 */ /* 0x102fe40000011612 */
[----:B------:R-:W-:-:S03]  /*0050*/  SHF.R.U32.HI R3, RZ, 0x7, R18 ;  /* 0x00000007ff037819 */ /* 0x000fc60000011612 */
[----:B------:R-:W1:Y:S04]  /*0060*/  SHFL.IDX PT, R2, R0, RZ, 0x1f ;  /* 0x00001fff00027589 */ /* 0x000e6800000e0000 */
[----:B------:R2:W3:Y:S01]  /*0070*/  SHFL.IDX PT, R5, R3, RZ, 0x1f ;  /* 0x00001fff03057589 */ /* 0x0004e200000e0000 */
[----:B-1----:R-:W-:-:S13]  /*0080*/  ISETP.NE.OR P0, PT, R2, RZ, !P0 ;  /* 0x000000ff0200720c */ /* 0x002fda0004705670 */
[----:B0-23--:R-:W-:Y:S05]  /*0090*/  @P0 BRA `(.L_x_1) ;  /* 0x0000000000200947 */ /* 0x00dfea0003800000 */
[----:B------:R-:W-:Y:S02]  /*00a0*/  ULDC.64 UR4, c[0x0][0x198] ;  /* 0x0000660000047ab9 */ /* 0x000fe40000000a00 */
[----:B------:R-:W-:Y:S02]  /*00b0*/  UIADD3 UR6, UP0, UR4, 0xf0, URZ ;  /* 0x000000f004067890 */ /* 0x000fe4000ff1e03f */
[----:B------:R-:W-:Y:S02]  /*00c0*/  UIADD3 UR4, UP1, UR4, 0x1f0, URZ ;  /* 0x000001f004047890 */ /* 0x000fe4000ff3e03f */
[----:B------:R-:W-:Y:S02]  /*00d0*/  UIADD3.X UR7, URZ, UR5, URZ, UP0, !UPT ;  /* 0x000000053f077290 */ /* 0x000fe400087fe43f */
[----:B------:R-:W-:-:S07]  /*00e0*/  UIADD3.X UR5, URZ, UR5, URZ, UP1, !UPT ;  /* 0x000000053f057290 */ /* 0x000fce0008ffe43f */
[----:B------:R0:W-:Y:S02]  /*00f0*/  UTMACCTL.PF [UR6] ;  /* 0x00000000060079b9 */ /* 0x0001e40008040000 */
[----:B------:R0:W-:Y:S02]  /*0100*/  UTMACCTL.PF [UR4] ;  /* 0x00000000040079b9 */ /* 0x0001e40008040000 */
[----:B0-----:R-:W-:Y:S01]  /*0110*/  NOP ;  /* 0x0000000000007918 */ /* 0x001fe20000000000 */
.L_x_1:
[----:B------:R-:W-:Y:S05]  /*0120*/  BSYNC B0 ;  /* 0x0000000000007941 */ /* 0x000fea0003800000 */
.L_x_0:
[----:B------:R-:W0:Y:S02]  /*0130*/  SHFL.IDX PT, R3, R0, RZ, 0x1f ;  /* 0x00001fff00037589 */ /* 0x000e2400000e0000 */
[----:B0-----:R-:W-:-:S13]  /*0140*/  ISETP.NE.AND P0, PT, R3, RZ, PT ;  /* 0x000000ff0300720c */ /* 0x001fda0003f05270 */
[----:B------:R-:W-:Y:S05]  /*0150*/  @P0 BRA `(.L_x_2) ;  /* 0x0000000000d40947 */ /* 0x000fea0003800000 */
[----:B------:R-:W-:Y:S01]  /*0160*/  ELECT P0, URZ, PT ;  /* 0x00000000003f782f */ /* 0x000fe20003800000 */
[----:B------:R-:W-:-:S12]  /*0170*/  BSSY B0, `(.L_x_2) ;  /* 0x0000033000007945 */ /* 0x000fd80003800000 */
[----:B------:R-:W-:Y:S05]  /*0180*/  @!P0 BRA `(.L_x_3) ;  /* 0x0000000000c48947 */ /* 0x000fea0003800000 */
[----:B------:R-:W0:Y:S01]  /*0190*/  S2UR UR8, SR_CgaCtaId ;  /* 0x00000000000879c3 */ /* 0x000e220000008800 */
[----:B------:R-:W-:Y:S01]  /*01a0*/  UMOV UR4, 0x400 ;  /* 0x0000040000047882 */ /* 0x000fe20000000000 */
[----:B------:R-:W-:Y:S01]  /*01b0*/  UMOV UR5, 0x1 ;  /* 0x0000000100057882 */ /* 0x000fe20000000000 */
[----:B------:R-:W-:Y:S02]  /*01c0*/  UMOV UR6, 0x4 ;  /* 0x0000000400067882 */ /* 0x000fe40000000000 */
[----:B------:R-:W-:-:S04]  /*01d0*/  UIADD3 UR6, -UR6, 0x100000, URZ ;  /* 0x0010000006067890 */ /* 0x000fc8000fffe13f */
[----:B------:R-:W-:Y:S02]  /*01e0*/  USHF.L.U32 UR7, UR6, 0xb, URZ ;  /* 0x0000000b06077899 */ /* 0x000fe4000800063f */
[----:B------:R-:W-:Y:S02]  /*01f0*/  USHF.L.U32 UR6, UR6, 0x1, URZ ;  /* 0x0000000106067899 */ /* 0x000fe4000800063f */
[----:B0-----:R-:W-:Y:S02]  /*0200*/  ULEA UR8, UR8, UR4, 0x18 ;  /* 0x0000000408087291 */ /* 0x001fe4000f8ec03f */
[----:B------:R-:W-:-:S04]  /*0210*/  UIADD3 UR4, -UR5, 0x100000, URZ ;  /* 0x0010000005047890 */ /* 0x000fc8000fffe13f */
[----:B------:R-:W-:Y:S02]  /*0220*/  USHF.L.U32 UR5, UR4, 0xb, URZ ;  /* 0x0000000b04057899 */ /* 0x000fe4000800063f */
[----:B------:R-:W-:Y:S01]  /*0230*/  USHF.L.U32 UR4, UR4, 0x1, URZ ;  /* 0x0000000104047899 */ /* 0x000fe2000800063f */
[----:B------:R-:W0:Y:S11]  /*0240*/  FENCE.VIEW.ASYNC.S ;  /* 0x00000000000073c6 */ /* 0x000e360000000000 */
[----:B0-----:R0:W1:Y:S01]  /*0250*/  SYNCS.EXCH.64 URZ, [UR8], UR4 ;  /* 0x00000004083f75b2 */ /* 0x0010620008000100 */
[----:B------:R0:W2:Y:S01]  /*0260*/  SYNCS.EXCH.64 URZ, [UR8+0x90], UR6 ;  /* 0x00009006083f75b2 */ /* 0x0000a20008000100 */
[----:B------:R0:W3:Y:S01]  /*0270*/  SYNCS.EXCH.64 URZ, [UR8+0x8], UR4 ;  /* 0x00000804083f75b2 */ /* 0x0000e20008000100 */
[----:B------:R0:W4:Y:S01]  /*0280*/  SYNCS.EXCH.64 URZ, [UR8+0x98], UR6 ;  /* 0x00009806083f75b2 */ /* 0x0001220008000100 */
[----:B------:R0:W0:Y:S01]  /*0290*/  SYNCS.EXCH.64 URZ, [UR8+0x10], UR4 ;  /* 0x00001004083f75b2 */ /* 0x0000220008000100 */
        /* <DEDUP_REMOVED lines=31> */
[----:B-1234-:R-:W-:Y:S01]  /*0490*/  NOP ;  /* 0x0000000000007918 */ /* 0x01efe20000000000 */
.L_x_3:
[----:B0-----:R-:W-:Y:S05]  /*04a0*/  BSYNC B0 ;  /* 0x0000000000007941 */ /* 0x001fea0003800000 */
.L_x_2:
[----:B------:R-:W-:Y:S01]  /*04b0*/  SHF.R.S32.HI R7, RZ, 0x1f, R18 ;  /* 0x0000001fff077819 */ /* 0x000fe20000011412 */
[----:B------:R-:W0:Y:S01]  /*04c0*/  SHFL.IDX PT, R0, R0, RZ, 0x1f ;  /* 0x00001fff00007589 */ /* 0x000e2200000e0000 */
[----:B------:R-:W1:Y:S01]  /*04d0*/  S2UR UR8, SR_CTAID.X ;  /* 0x00000000000879c3 */ /* 0x000e620000002500 */
[----:B------:R-:W-:Y:S02]  /*04e0*/  ELECT P0, URZ, PT ;  /* 0x00000000003f782f */ /* 0x000fe40003800000 */
[----:B------:R-:W-:Y:S01]  /*04f0*/  LEA.HI R7, R7, R18, RZ, 0x7 ;  /* 0x0000001207077211 */ /* 0x000fe200078f38ff */
[----:B------:R-:W2:Y:S01]  /*0500*/  S2R R4, SR_CTAID.Y ;  /* 0x0000000000047919 */ /* 0x000ea20000002600 */
[----:B------:R-:W-:Y:S01]  /*0510*/  SHF.R.S32.HI R8, RZ, 0x1f, R3 ;  /* 0x0000001fff087819 */ /* 0x000fe20000011403 */
[----:B------:R-:W-:Y:S01]  /*0520*/  ULDC UR4, c[0x0][0x150] ;  /* 0x0000540000047ab9 */ /* 0x000fe20000000800 */
[----:B------:R-:W-:Y:S01]  /*0530*/  LOP3.LUT R7, R7, 0xffffff80, RZ, 0xc0, !PT ;  /* 0xffffff8007077812 */ /* 0x000fe200078ec0ff */
[----:B------:R-:W-:Y:S01]  /*0540*/  NOP ;  /* 0x0000000000007918 */ /* 0x000fe20000000000 */
[----:B------:R-:W-:Y:S01]  /*0550*/  LEA.HI R8, R8, R3, RZ, 0x2 ;  /* 0x0000000308087211 */ /* 0x000fe200078f10ff */
[----:B------:R-:W3:Y:S01]  /*0560*/  LDC R10, c[0x0][0x144] ;  /* 0x00005100ff0a7b82 */ /* 0x000ee20000000800 */
[----:B------:R-:W-:Y:S01]  /*0570*/  NOP ;  /* 0x0000000000007918 */ /* 0x000fe20000000000 */
[----:B------:R-:W-:Y:S01]  /*0580*/  IMAD.IADD R6, R18, 0x1, -R7 ;  /* 0x0000000112067824 */ /* 0x000fe200078e0a07 */
[----:B------:R-:W-:Y:S01]  /*0590*/  LOP3.LUT R8, R8, 0x3ffffffc, RZ, 0xc0, !PT ;  /* 0x3ffffffc08087812 */ /* 0x000fe200078ec0ff */
[----:B------:R-:W-:Y:S01]  /*05a0*/  IMAD.MOV.U32 R23, RZ, RZ, 0x1 ;  /* 0x00000001ff177424 */ /* 0x000fe200078e00ff */
[----:B------:R-:W-:-:S02]  /*05b0*/  ISETP.NE.AND P3, PT, R5, RZ, PT ;  /* 0x000000ff0500720c */ /* 0x000fc40003f65270 */
[----:B------:R-:W-:Y:S01]  /*05c0*/  SHF.R.S32.HI R7, RZ, 0x1f, R6 ;  /* 0x0000001fff077819 */ /* 0x000fe20000011406 */
[----:B------:R-:W-:Y:S01]  /*05d0*/  IMAD.IADD R8, R3, 0x1, -R8 ;  /* 0x0000000103087824 */ /* 0x000fe200078e0a08 */
[----:B------:R-:W4:Y:S02]  /*05e0*/  LDC R13, c[0x0][0x140] ;  /* 0x00005000ff0d7b82 */ /* 0x000f240000000800 */
[----:B------:R-:W-:Y:S02]  /*05f0*/  LEA.HI R7, R7, R6, RZ, 0x3 ;  /* 0x0000000607077211 */ /* 0x000fe400078f18ff */
[----:B0-----:R-:W-:Y:S02]  /*0600*/  ISETP.NE.OR P0, PT, R0, RZ, !P0 ;  /* 0x000000ff0000720c */ /* 0x001fe40004705670 */
[--C-:B------:R-:W-:Y:S02]  /*0610*/  SHF.R.S32.HI R0, RZ, 0x3, R7.reuse ;  /* 0x00000003ff007819 */ /* 0x100fe40000011407 */
[----:B------:R-:W-:-:S02]  /*0620*/  SHF.R.S32.HI R7, RZ, 0x1f, R7 ;  /* 0x0000001fff077819 */ /* 0x000fc40000011407 */
[----:B-1----:R-:W-:Y:S02]  /*0630*/  I2FP.F32.U32 R9, UR8 ;  /* 0x0000000800097c45 */ /* 0x002fe40008201000 */
[----:B------:R-:W-:-:S03]  /*0640*/  LEA.HI R7, R7, R0, RZ, 0x2 ;  /* 0x0000000007077211 */ /* 0x000fc600078f10ff */
[----:B------:R-:W-:Y:S01]  /*0650*/  FMUL R9, R9, UR4 ;  /* 0x0000000409097c20 */ /* 0x000fe20008400000 */
[----:B------:R-:W-:Y:S01]  /*0660*/  LOP3.LUT R7, R7, 0xfffffffc, RZ, 0xc0, !PT ;  /* 0xfffffffc07077812 */ /* 0x000fe200078ec0ff */
[----:B------:R-:W-:Y:S01]  /*0670*/  VOTEU.ALL UP0, P0 ;  /* 0x00000000003f7886 */ /* 0x000fe20000000000 */
[----:B--2---:R-:W-:Y:S01]  /*0680*/  I2FP.F32.U32 R3, R4 ;  /* 0x0000000400037245 */ /* 0x004fe20000201000 */
[----:B------:R-:W-:Y:S01]  /*0690*/  ULDC UR4, c[0x0][0x154] ;  /* 0x0000550000047ab9 */ /* 0x000fe20000000800 */
[----:B------:R-:W-:Y:S01]  /*06a0*/  VOTEU.ALL UP1, P0 ;  /* 0x00000000003f7886 */ /* 0x000fe20000020000 */
[----:B------:R-:W0:Y:S01]  /*06b0*/  F2I.U32.TRUNC.NTZ R9, R9 ;  /* 0x0000000900097305 */ /* 0x000e22000020f000 */
[----:B------:R-:W-:Y:S01]  /*06c0*/  IMAD.IADD R7, R0, 0x1, -R7 ;  /* 0x0000000100077824 */ /* 0x000fe200078e0a07 */
[----:B------:R-:W1:Y:S01]  /*06d0*/  @!UP0 S2UR UR7, SR_CgaCtaId ;  /* 0x00000000000789c3 */ /* 0x000e620000008800 */
[----:B------:R-:W-:Y:S01]  /*06e0*/  FMUL R12, R3, UR4 ;  /* 0x00000004030c7c20 */ /* 0x000fe20008400000 */
[----:B------:R-:W-:Y:S01]  /*06f0*/  UMOV UR4, 0x20 ;  /* 0x0000002000047882 */ /* 0x000fe20000000000 */
[----:B------:R-:W-:Y:S01]  /*0700*/  IMAD R8, R8, 0x4, R7 ;  /* 0x0000000408087824 */ /* 0x000fe200078e0207 */
[----:B------:R-:W-:Y:S01]  /*0710*/  @!UP0 UMOV UR6, 0x400 ;  /* 0x0000040000068882 */ /* 0x000fe20000000000 */
[----:B------:R-:W-:-:S04]  /*0720*/  @!UP0 UIADD3 UR4, -UR4, 0x100000, URZ ;  /* 0x0010000004048890 */ /* 0x000fc8000fffe13f */
[----:B------:R-:W-:Y:S02]  /*0730*/  @!UP0 USHF.L.U32 UR5, UR4, 0xb, URZ ;  /* 0x0000000b04058899 */ /* 0x000fe4000800063f */
[----:B------:R-:W-:Y:S01]  /*0740*/  @!UP0 USHF.L.U32 UR4, UR4, 0x1, URZ ;  /* 0x0000000104048899 */ /* 0x000fe2000800063f */
[----:B----4-:R-:W-:Y:S01]  /*0750*/  ISETP.EQ.U32.AND P2, PT, R13, 0x1, PT ;  /* 0x000000010d00780c */ /* 0x010fe20003f42070 */
[----:B------:R-:W2:Y:S01]  /*0760*/  F2I.U32.TRUNC.NTZ R12, R12 ;  /* 0x0000000c000c7305 */ /* 0x000ea2000020f000 */
[----:B------:R-:W-:Y:S01]  /*0770*/  LEA.HI R0, R8, R8, RZ, 0x1 ;  /* 0x0000000808007211 */ /* 0x000fe200078f08ff */
[----:B------:R-:W4:Y:S03]  /*0780*/  LDC R7, c[0x0][0x148] ;  /* 0x00005200ff077b82 */ /* 0x000f260000000800 */
[----:B------:R-:W-:Y:S01]  /*0790*/  LOP3.LUT R11, R0, 0xfffffffe, RZ, 0xc0, !PT ;  /* 0xfffffffe000b7812 */ /* 0x000fe200078ec0ff */
[----:B0-----:R-:W-:Y:S01]  /*07a0*/  IMAD.MOV R15, RZ, RZ, -R9 ;  /* 0x000000ffff0f7224 */ /* 0x001fe200078e0a09 */
[----:B------:R-:W-:-:S03]  /*07b0*/  SHF.R.S32.HI R9, RZ, 0x1f, R2 ;  /* 0x0000001fff097819 */ /* 0x000fc60000011402 */
[----:B---3--:R-:W-:Y:S01]  /*07c0*/  IMAD R3, R10, R15, UR8 ;  /* 0x000000080a037e24 */ /* 0x008fe2000f8e020f */
[----:B------:R-:W-:Y:S01]  /*07d0*/  LEA.HI R9, R9, R2, RZ, 0x2 ;  /* 0x0000000209097211 */ /* 0x000fe200078f10ff */
[C---:B------:R-:W-:Y:S02]  /*07e0*/  IMAD.IADD R0, R8.reuse, 0x1, -R11 ;  /* 0x0000000108007824 */ /* 0x040fe400078e0a0b */
[----:B------:R-:W-:Y:S01]  /*07f0*/  IMAD.SHL.U32 R11, R8, 0x4, RZ ;  /* 0x00000004080b7824 */ /* 0x000fe200078e00ff */
[----:B------:R-:W-:Y:S01]  /*0800*/  LOP3.LUT R9, R9, 0xfffffffc, RZ, 0xc0, !PT ;  /* 0xfffffffc09097812 */ /* 0x000fe200078ec0ff */
[----:B--2---:R-:W-:Y:S01]  /*0810*/  IMAD.MOV R24, RZ, RZ, -R12 ;  /* 0x000000ffff187224 */ /* 0x004fe200078e0a0c */
[----:B------:R-:W-:Y:S01]  /*0820*/  ISETP.NE.AND P4, PT, R0, R3, PT ;  /* 0x000000030000720c */ /* 0x000fe20003f85270 */
[----:B-1----:R-:W-:Y:S01]  /*0830*/  @!UP0 ULEA UR6, UR7, UR6, 0x18 ;  /* 0x0000000607068291 */ /* 0x002fe2000f8ec03f */
[----:B------:R-:W-:Y:S01]  /*0840*/  LOP3.LUT R22, R8, 0xc, R11, 0x78, !PT ;  /* 0x0000000c08167812 */ /* 0x000fe200078e780b */
[----:B------:R-:W-:Y:S01]  /*0850*/  IMAD.IADD R0, R2, 0x1, -R9 ;  /* 0x0000000102007824 */ /* 0x000fe200078e0a09 */
[----:B------:R-:W-:Y:S01]  /*0860*/  VOTEU.ALL UP0, P0 ;  /* 0x00000000003f7886 */ /* 0x000fe20000000000 */
[----:B------:R-:W-:Y:S01]  /*0870*/  LOP3.LUT P0, RZ, R6, 0x7, RZ, 0xc0, !PT ;  /* 0x0000000706ff7812 */ /* 0x000fe2000780c0ff */
[----:B------:R-:W-:-:S02]  /*0880*/  VIADD R6, R5, 0xffffffff ;  /* 0xffffffff05067836 */ /* 0x000fc40000000000 */
[----:B------:R-:W-:Y:S01]  /*0890*/  ISETP.NE.AND P1, PT, R0, 0x3, PT ;  /* 0x000000030000780c */ /* 0x000fe20003f25270 */
[----:B----4-:R-:W-:Y:S01]  /*08a0*/  IMAD R9, R7, R24, R4 ;  /* 0x0000001807097224 */ /* 0x010fe200078e0204 */
[----:B------:R-:W-:Y:S02]  /*08b0*/  ISETP.LT.U32.AND P0, PT, R22, 0x2, !P0 ;  /* 0x000000021600780c */ /* 0x000fe40004701070 */
[----:B------:R-:W-:Y:S01]  /*08c0*/  ISETP.EQ.OR P1, PT, R0, RZ, !P1 ;  /* 0x000000ff0000720c */ /* 0x000fe20004f22670 */
[----:B------:R-:W0:Y:S02]  /*08d0*/  FENCE.VIEW.ASYNC.S ;  /* 0x00000000000073c6 */ /* 0x000e240000000000 */
[----:B0-----:R0:W1:Y:S01]  /*08e0*/  @!UP0 SYNCS.EXCH.64 URZ, [UR6+0x130], UR4 ;  /* 0x00013004063f85b2 */ /* 0x0010620008000100 */
[----:B------:R-:W-:Y:S02]  /*08f0*/  @P4 LEA.HI R2, R22, R22, RZ, 0x1 ;  /* 0x0000001616024211 */ /* 0x000fe400078f08ff */
[----:B------:R-:W-:-:S02]  /*0900*/  ISETP.EQ.AND P1, PT, R5, RZ, P1 ;  /* 0x000000ff0500720c */ /* 0x000fc40000f22270 */
[----:B------:R-:W-:Y:S02]  /*0910*/  @P4 SHF.R.S32.HI R2, RZ, 0x1, R2 ;  /* 0x00000001ff024819 */ /* 0x000fe40000011402 */
[----:B------:R-:W-:Y:S02]  /*0920*/  ISETP.GE.U32.AND P6, PT, R6, 0x2, PT ;  /* 0x000000020600780c */ /* 0x000fe40003fc6070 */
[----:B------:R-:W-:Y:S02]  /*0930*/  @P4 ISETP.NE.AND P5, PT, R2, R9, PT ;  /* 0x000000090200420c */ /* 0x000fe40003fa5270 */
[----:B------:R-:W-:Y:S02]  /*0940*/  SEL R2, RZ, 0x1, !P0 ;  /* 0x00000001ff027807 */ /* 0x000fe40004000000 */
[----:B------:R-:W-:Y:S02]  /*0950*/  @P4 SEL R23, RZ, 0x1, P5 ;  /* 0x00000001ff174807 */ /* 0x000fe40002800000 */
[----:B------:R-:W-:Y:S01]  /*0960*/  SEL R19, RZ, 0x1, !P1 ;  /* 0x00000001ff137807 */ /* 0x000fe20004800000 */
[----:B------:R0:W2:Y:S01]  /*0970*/  @!UP1 SYNCS.EXCH.64 URZ, [UR6+0x138], UR4 ;  /* 0x00013804063f95b2 */ /* 0x0000a20008000100 */
[----:B------:R-:W-:Y:S01]  /*0980*/  LOP3.LUT R23, R23, R2, RZ, 0xc0, !PT ;  /* 0x0000000217177212 */ /* 0x000fe200078ec0ff */
[----:B------:R-:W-:Y:S01]  /*0990*/  NOP ;  /* 0x0000000000007918 */ /* 0x000fe20000000000 */
[----:B------:R-:W-:Y:S01]  /*09a0*/  SEL R19, R19, 0x2, P6 ;  /* 0x0000000213137807 */ /* 0x000fe20003000000 */
[----:B------:R-:W-:Y:S06]  /*09b0*/  @!P2 BRA `(.L_x_4) ;  /* 0x000000000008a947 */ /* 0x000fec0003800000 */
[----:B-12---:R-:W-:Y:S01]  /*09c0*/  UCGABAR_ARV ;  /* 0x00000000000079c7 */ /* 0x006fe20008000000 */
[----:B------:R-:W-:Y:S05]  /*09d0*/  BRA `(.L_x_5) ;  /* 0x0000000000047947 */ /* 0x000fea0003800000 */
.L_x_4:
[----:B-12---:R-:W-:Y:S01]  /*09e0*/  NOP ;  /* 0x0000000000007918 */ /* 0x006fe20000000000 */
.L_x_5:
[----:B------:R-:W1:Y:S01]  /*09f0*/  LDC R2, c[0x0][0x65c] ;  /* 0x00019700ff027b82 */ /* 0x000e620000000800 */
[----:B------:R-:W-:Y:S02]  /*0a00*/  IMAD.U32 R8, RZ, RZ, UR8 ;  /* 0x00000008ff087e24 */ /* 0x000fe4000f8e00ff */
[----:B------:R-:W-:Y:S01]  /*0a10*/  IMAD.MOV.U32 R9, RZ, RZ, RZ ;  /* 0x000000ffff097224 */ /* 0x000fe200078e00ff */
[----:B-1----:R-:W-:-:S04]  /*0a20*/  ISETP.NE.AND P1, PT, R2, 0x1, PT ;  /* 0x000000010200780c */ /* 0x002fc80003f25270 */
[----:B------:R-:W-:-:S09]  /*0a30*/  P2R R5, PR, RZ, 0x2 ;  /* 0x00000002ff057803 */ /* 0x000fd20000000000 */
[----:B------:R-:W1:Y:S01]  /*0a40*/  @P1 LDC R17, c[0x0][0x10] ;  /* 0x00000400ff111b82 */ /* 0x000e620000000800 */
[----:B------:R-:W-:Y:S02]  /*0a50*/  @P1 IMAD.MOV.U32 R5, RZ, RZ, RZ ;  /* 0x000000ffff051224 */ /* 0x000fe400078e00ff */
[----:B------:R-:W-:-:S05]  /*0a60*/  @P1 IMAD.MOV.U32 R13, RZ, RZ, RZ ;  /* 0x000000ffff0d1224 */ /* 0x000fca00078e00ff */
[----:B------:R-:W2:Y:S01]  /*0a70*/  @!P1 LDC R11, c[0x0][0xc] ;  /* 0x00000300ff0b9b82 */ /* 0x000ea20000000800 */
[----:B-1----:R-:W-:-:S04]  /*0a80*/  @P1 IMAD.WIDE.U32 R16, R17, UR8, R4 ;  /* 0x0000000811101c25 */ /* 0x002fc8000f8e0004 */
[----:B------:R-:W-:Y:S02]  /*0a90*/  @P1 IMAD.IADD R17, R17, 0x1, R13 ;  /* 0x0000000111111824 */ /* 0x000fe400078e020d */
[----:B--2---:R-:W-:-:S04]  /*0aa0*/  @!P1 IMAD.WIDE.U32 R8, R4, R11, R8 ;  /* 0x0000000b04089225 */ /* 0x004fc800078e0008 */
[----:B------:R-:W-:Y:S02]  /*0ab0*/  @!P1 IMAD.MOV.U32 R16, RZ, RZ, R8 ;  /* 0x000000ffff109224 */ /* 0x000fe400078e0008 */
[----:B------:R-:W-:Y:S01]  /*0ac0*/  @!P1 IMAD.MOV.U32 R17, RZ, RZ, R9 ;  /* 0x000000ffff119224 */ /* 0x000fe200078e0009 */
[----:B------:R-:W-:Y:S06]  /*0ad0*/  @!P2 BRA `(.L_x_6) ;  /* 0x00000000000ca947 */ /* 0x000fec0003800000 */
[----:B------:R-:W-:Y:S01]  /*0ae0*/  UCGABAR_WAIT ;  /* 0x0000000000007dc7 */ /* 0x000fe20008000000 */
[----:B------:R-:W-:Y:S01]  /*0af0*/  CCTL.IVALL ;  /* 0x00000000ff00798f */ /* 0x000fe20002000000 */
[----:B------:R-:W-:Y:S05]  /*0b00*/  BRA `(.L_x_7) ;  /* 0x0000000000047947 */ /* 0x000fea0003800000 */
.L_x_6:
[----:B------:R-:W-:Y:S06]  /*0b10*/  BAR.SYNC.DEFER_BLOCKING 0x0 ;  /* 0x0000000000007b1d */ /* 0x000fec0000010000 */
.L_x_7:
[----:B------:R-:W-:Y:S05]  /*0b20*/  @!P3 BRA `(.L_x_8) ;  /* 0x0000003c009cb947 */ /* 0x000fea0003800000 */
[----:B------:R-:W-:-:S13]  /*0b30*/  ISETP.GT.U32.AND P0, PT, R6, 0x1, PT ;  /* 0x000000010600780c */ /* 0x000fda0003f04070 */
[----:B0-----:R-:W-:Y:S05]  /*0b40*/  @P0 EXIT ;  /* 0x000000000000094d */ /* 0x001fea0003800000 */
[----:B------:R-:W-:Y:S01]  /*0b50*/  ULDC.64 UR4, c[0x0][0x650] ;  /* 0x0001940000047ab9 */ /* 0x000fe20000000a00 */
[----:B------:R-:W-:Y:S01]  /*0b60*/  PRMT R0, RZ, 0x7610, R0 ;  /* 0x00007610ff007816 */ /* 0x000fe20000000000 */
[----:B------:R-:W-:Y:S01]  /*0b70*/  IMAD.MOV.U32 R60, RZ, RZ, -0x1 ;  /* 0xffffffffff3c7424 */ /* 0x000fe200078e00ff */
[----:B------:R-:W-:Y:S01]  /*0b80*/  ISETP.GE.U32.AND P0, PT, R16, UR4, PT ;  /* 0x0000000410007c0c */ /* 0x000fe2000bf06070 */
[----:B------:R-:W-:Y:S02]  /*0b90*/  IMAD.MOV.U32 R61, RZ, RZ, -0x1 ;  /* 0xffffffffff3d7424 */ /* 0x000fe400078e00ff */
[----:B------:R-:W-:Y:S01]  /*0ba0*/  IMAD.MOV.U32 R59, RZ, RZ, -0x1 ;  /* 0xffffffffff3b7424 */ /* 0x000fe200078e00ff */
[----:B------:R-:W-:-:S13]  /*0bb0*/  ISETP.GE.U32.AND.EX P0, PT, R17, UR5, PT, P0 ;  /* 0x0000000511007c0c */ /* 0x000fda000bf06100 */
[----:B------:R-:W-:Y:S05]  /*0bc0*/  @P0 BRA `(.L_x_9) ;  /* 0x0000000400280947 */ /* 0x000fea0003800000 */
[----:B------:R-:W0:Y:S01]  /*0bd0*/  LDC.64 R20, c[0x0][0x628] ;  /* 0x00018a00ff147b82 */ /* 0x000e220000000a00 */
[----:B------:R-:W-:Y:S02]  /*0be0*/  IMAD.MOV.U32 R8, RZ, RZ, R16 ;  /* 0x000000ffff087224 */ /* 0x000fe400078e0010 */
[----:B------:R-:W-:-:S05]  /*0bf0*/  IMAD.MOV.U32 R9, RZ, RZ, R17 ;  /* 0x000000ffff097224 */ /* 0x000fca00078e0011 */
[----:B------:R-:W1:Y:S08]  /*0c00*/  LDC R0, c[0x0][0x630] ;  /* 0x00018c00ff007b82 */ /* 0x000e700000000800 */
[----:B------:R-:W2:Y:S01]  /*0c10*/  LDC.64 R26, c[0x0][0x620] ;  /* 0x00018800ff1a7b82 */ /* 0x000ea20000000a00 */
[----:B0-----:R-:W-:-:S04]  /*0c20*/  ISETP.NE.U32.AND P0, PT, R20, RZ, PT ;  /* 0x000000ff1400720c */ /* 0x001fc80003f05070 */
[----:B------:R-:W-:-:S13]  /*0c30*/  ISETP.NE.AND.EX P0, PT, R21, RZ, PT, P0 ;  /* 0x000000ff1500720c */ /* 0x000fda0003f05300 */
[----:B-12---:R-:W-:Y:S05]  /*0c40*/  @!P0 BRA `(.L_x_10) ;  /* 0x0000000000288947 */ /* 0x006fea0003800000 */
[----:B------:R-:W0:Y:S02]  /*0c50*/  LDC R13, c[0x0][0x634] ;  /* 0x00018d00ff0d7b82 */ /* 0x000e240000000800 */
[----:B0-----:R-:W-:-:S05]  /*0c60*/  IADD3 R13, P0, R16, R13, RZ ;  /* 0x0000000d100d7210 */ /* 0x001fca0007f1e0ff */
[----:B------:R-:W-:-:S04]  /*0c70*/  IMAD.X R15, RZ, RZ, R17, P0 ;  /* 0x000000ffff0f7224 */ /* 0x000fc800000e0611 */
[----:B------:R-:W-:-:S04]  /*0c80*/  IMAD.WIDE.U32 R8, R15, R20, RZ ;  /* 0x000000140f087225 */ /* 0x000fc800078e00ff */
[----:B------:R-:W-:-:S04]  /*0c90*/  IMAD.WIDE.U32 R10, P0, R13, R21, R8 ;  /* 0x000000150d0a7225 */ /* 0x000fc80007800008 */
[----:B------:R-:W-:-:S04]  /*0ca0*/  IMAD.WIDE.U32 R8, R13, R20, RZ ;  /* 0x000000140d087225 */ /* 0x000fc800078e00ff */
[----:B------:R-:W-:Y:S01]  /*0cb0*/  IMAD.X R13, RZ, RZ, RZ, P0 ;  /* 0x000000ffff0d7224 */ /* 0x000fe200000e06ff */
[----:B------:R-:W-:Y:S01]  /*0cc0*/  IADD3 RZ, P0, R9, R10, RZ ;  /* 0x0000000a09ff7210 */ /* 0x000fe20007f1e0ff */
[----:B------:R-:W-:-:S04]  /*0cd0*/  IMAD.MOV.U32 R12, RZ, RZ, R11 ;  /* 0x000000ffff0c7224 */ /* 0x000fc800078e000b */
[----:B------:R-:W-:-:S08]  /*0ce0*/  IMAD.WIDE.U32.X R8, R15, R21, R12, P0 ;  /* 0x000000150f087225 */ /* 0x000fd000000e040c */
.L_x_10:
[----:B------:R-:W0:Y:S01]  /*0cf0*/  LDC.64 R20, c[0x0][0x640] ;  /* 0x00019000ff147b82 */ /* 0x000e220000000a00 */
[--C-:B------:R-:W-:Y:S01]  /*0d00*/  SHF.R.U64 R59, R8, R0, R9.reuse ;  /* 0x00000000083b7219 */ /* 0x100fe20000001209 */
[----:B------:R-:W-:Y:S01]  /*0d10*/  IMAD R28, R7, R24, R4 ;  /* 0x00000018071c7224 */ /* 0x000fe200078e0204 */
[----:B------:R-:W-:Y:S01]  /*0d20*/  SHF.R.U32.HI R0, RZ, R0, R9 ;  /* 0x00000000ff007219 */ /* 0x000fe20000011609 */
[----:B------:R-:W-:Y:S01]  /*0d30*/  IMAD.MOV.U32 R25, RZ, RZ, 0x1 ;  /* 0x00000001ff197424 */ /* 0x000fe200078e00ff */
[----:B------:R-:W-:-:S03]  /*0d40*/  IADD3 R5, P0, RZ, -R59, RZ ;  /* 0x8000003bff057210 */ /* 0x000fc60007f1e0ff */
[----:B------:R-:W1:Y:S02]  /*0d50*/  LDC R6, c[0x0][0x618] ;  /* 0x00018600ff067b82 */ /* 0x000e640000000800 */
[----:B------:R-:W-:-:S04]  /*0d60*/  IMAD.X R9, RZ, RZ, ~R0, P0 ;  /* 0x000000ffff097224 */ /* 0x000fc800000e0e00 */
[-C--:B------:R-:W-:Y:S02]  /*0d70*/  IMAD R0, R9, R26.reuse, RZ ;  /* 0x0000001a09007224 */ /* 0x080fe400078e02ff */
[----:B------:R-:W2:Y:S01]  /*0d80*/  LDC R11, c[0x0][0x608] ;  /* 0x00018200ff0b7b82 */ /* 0x000ea20000000800 */
[----:B------:R-:W-:-:S04]  /*0d90*/  IMAD.WIDE.U32 R8, R5, R26, R16 ;  /* 0x0000001a05087225 */ /* 0x000fc800078e0010 */
[----:B------:R-:W-:-:S03]  /*0da0*/  IMAD R5, R5, R27, R0 ;  /* 0x0000001b05057224 */ /* 0x000fc600078e0200 */
[----:B------:R-:W3:Y:S01]  /*0db0*/  LDC R12, c[0x0][0x658] ;  /* 0x00019600ff0c7b82 */ /* 0x000ee20000000800 */
[----:B0-----:R-:W-:Y:S01]  /*0dc0*/  ISETP.NE.U32.AND P0, PT, R20, RZ, PT ;  /* 0x000000ff1400720c */ /* 0x001fe20003f05070 */
[----:B------:R-:W-:Y:S02]  /*0dd0*/  IMAD.IADD R5, R9, 0x1, R5 ;  /* 0x0000000109057824 */ /* 0x000fe400078e0205 */
[----:B------:R-:W-:Y:S01]  /*0de0*/  IMAD.MOV.U32 R9, RZ, RZ, -0x1 ;  /* 0xffffffffff097424 */ /* 0x000fe200078e00ff */
[----:B------:R-:W-:-:S03]  /*0df0*/  ISETP.NE.AND.EX P0, PT, R21, RZ, PT, P0 ;  /* 0x000000ff1500720c */ /* 0x000fc60003f05300 */
[----:B------:R-:W0:Y:S01]  /*0e00*/  LDC R15, c[0x0][0x600] ;  /* 0x00018000ff0f7b82 */ /* 0x000e220000000800 */
[-CC-:B-1----:R-:W-:Y:S02]  /*0e10*/  SHF.R.U64 R13, R8, R6.reuse, R5.reuse ;  /* 0x00000006080d7219 */ /* 0x182fe40000001205 */
[----:B------:R-:W-:-:S05]  /*0e20*/  SHF.R.U32.HI R0, RZ, R6, R5 ;  /* 0x00000006ff007219 */ /* 0x000fca0000011605 */
[----:B------:R-:W1:Y:S01]  /*0e30*/  LDC R14, c[0x0][0x648] ;  /* 0x00019200ff0e7b82 */ /* 0x000e620000000800 */
[-CC-:B--2---:R-:W-:Y:S02]  /*0e40*/  SHF.R.U64 R29, R13, R11.reuse, R0.reuse ;  /* 0x0000000b0d1d7219 */ /* 0x184fe40000001200 */
[----:B------:R-:W-:-:S05]  /*0e50*/  SHF.R.U32.HI R5, RZ, R11, R0 ;  /* 0x0000000bff057219 */ /* 0x000fca0000011600 */
[----:B------:R-:W2:Y:S01]  /*0e60*/  LDC R26, c[0x0][0x638] ;  /* 0x00018e00ff1a7b82 */ /* 0x000ea20000000800 */
[-CC-:B---3--:R-:W-:Y:S02]  /*0e70*/  SHF.R.U64 R24, R29, R12.reuse, R5.reuse ;  /* 0x0000000c1d187219 */ /* 0x188fe40000001205 */
[-C--:B------:R-:W-:Y:S02]  /*0e80*/  SHF.L.U32 R0, R9, R12.reuse, RZ ;  /* 0x0000000c09007219 */ /* 0x080fe400000006ff */
[----:B------:R-:W-:Y:S01]  /*0e90*/  SHF.R.U32.HI R5, RZ, R12, R5 ;  /* 0x0000000cff057219 */ /* 0x000fe20000011605 */
[----:B------:R-:W-:Y:S01]  /*0ea0*/  IMAD.MOV.U32 R4, RZ, RZ, R24 ;  /* 0x000000ffff047224 */ /* 0x000fe200078e0018 */
[----:B------:R-:W-:Y:S01]  /*0eb0*/  LOP3.LUT R10, RZ, R0, RZ, 0x33, !PT ;  /* 0x00000000ff0a7212 */ /* 0x000fe200078e33ff */
[----:B------:R-:W3:Y:S01]  /*0ec0*/  LDC R27, c[0x0][0x610] ;  /* 0x00018400ff1b7b82 */ /* 0x000ee20000000800 */
[----:B------:R-:W-:Y:S05]  /*0ed0*/  @!P0 BRA `(.L_x_11) ;  /* 0x0000000000288947 */ /* 0x000fea0003800000 */
[----:B------:R-:W4:Y:S02]  /*0ee0*/  LDC R9, c[0x0][0x64c] ;  /* 0x00019300ff097b82 */ /* 0x000f240000000800 */
[----:B----4-:R-:W-:-:S05]  /*0ef0*/  IADD3 R9, P0, R24, R9, RZ ;  /* 0x0000000918097210 */ /* 0x010fca0007f1e0ff */
        /* <DEDUP_REMOVED lines=8> */
.L_x_11:
[----:B-1----:R-:W-:Y:S01]  /*0f80*/  SHF.R.U64 R4, R4, R14, R5 ;  /* 0x0000000e04047219 */ /* 0x002fe20000001205 */
[----:B0-----:R-:W-:Y:S01]  /*0f90*/  VIADD R6, R15, 0xffffffff ;  /* 0xffffffff0f067836 */ /* 0x001fe20000000000 */
[----:B------:R-:W-:Y:S02]  /*0fa0*/  SHF.L.U32 R0, R25, R12, RZ ;  /* 0x0000000c19007219 */ /* 0x000fe400000006ff */
[----:B------:R-:W-:Y:S01]  /*0fb0*/  LOP3.LUT R5, R29, R10, RZ, 0xc0, !PT ;  /* 0x0000000a1d057212 */ /* 0x000fe200078ec0ff */
[----:B------:R-:W-:Y:S01]  /*0fc0*/  IMAD.MOV R7, RZ, RZ, -R4 ;  /* 0x000000ffff077224 */ /* 0x000fe200078e0a04 */
[----:B------:R-:W-:Y:S02]  /*0fd0*/  SEL R3, R3, R28, !P1 ;  /* 0x0000001c03037207 */ /* 0x000fe40004800000 */
[----:B------:R-:W-:Y:S01]  /*0fe0*/  LOP3.LUT R6, R13, R6, RZ, 0xc0, !PT ;  /* 0x000000060d067212 */ /* 0x000fe200078ec0ff */
[----:B------:R-:W-:Y:S02]  /*0ff0*/  IMAD R4, R0, R4, R5 ;  /* 0x0000000400047224 */ /* 0x000fe400078e0205 */
[----:B--2---:R-:W-:-:S02]  /*1000*/  IMAD R0, R7, R26, R24 ;  /* 0x0000001a07007224 */ /* 0x004fc400078e0218 */
[----:B---3--:R-:W-:Y:S02]  /*1010*/  IMAD R3, R4, R27, R3 ;  /* 0x0000001b04037224 */ /* 0x008fe400078e0203 */
[----:B------:R-:W-:Y:S02]  /*1020*/  IMAD R60, R0, R15, R6 ;  /* 0x0000000f003c7224 */ /* 0x000fe400078e0206 */
[----:B------:R-:W-:-:S03]  /*1030*/  IMAD.MOV.U32 R4, RZ, RZ, 0x1 ;  /* 0x00000001ff047424 */ /* 0x000fc600078e00ff */
[----:B------:R-:W-:Y:S02]  /*1040*/  SEL R61, R60, R3, !P1 ;  /* 0x000000033c3d7207 */ /* 0x000fe40004800000 */
[----:B------:R-:W-:Y:S02]  /*1050*/  PRMT R0, R4, 0x7610, R0 ;  /* 0x0000761004007816 */ /* 0x000fe40000000000 */
[----:B------:R-:W-:-:S07]  /*1060*/  SEL R60, R3, R60, !P1 ;  /* 0x0000003c033c7207 */ /* 0x000fce0004800000 */
.L_x_9:
[----:B------:R-:W-:-:S08]  /*1070*/  NOP ;  /* 0x0000000000007918 */ /* 0x000fd00000000000 */
[----:B------:R-:W0:Y:S02]  /*1080*/  USETMAXREG.TRY_ALLOC.CTAPOOL UP0, 0xe8 ;  /* 0x000000e8000079c8 */ /* 0x000e240008000600 */
[----:B0-----:R-:W-:-:S13]  /*1090*/  PLOP3.LUT P0, PT, PT, PT, UP0, 0x80, 0x0 ;  /* 0x000000000000781c */ /* 0x001fda0003f0f008 */
[----:B------:R-:W-:Y:S05]  /*10a0*/  @!P0 BRA `(.L_x_9) ;  /* 0xfffffffc00f08947 */ /* 0x000fea000383ffff */
[----:B------:R-:W-:Y:S01]  /*10b0*/  ULDC.64 UR4, c[0x0][0x598] ;  /* 0x0001660000047ab9 */ /* 0x000fe20000000a00 */
[----:B------:R-:W-:Y:S01]  /*10c0*/  ULDC.64 UR36, c[0x0][0x208] ;  /* 0x0000820000247ab9 */ /* 0x000fe20000000a00 */
[----:B------:R-:W-:-:S04]  /*10d0*/  ISETP.NE.U32.AND P0, PT, RZ, UR4, PT ;  /* 0x00000004ff007c0c */ /* 0x000fc8000bf05070 */
[----:B------:R-:W-:-:S13]  /*10e0*/  ISETP.NE.AND.EX P0, PT, RZ, UR5, PT, P0 ;  /* 0x00000005ff007c0c */ /* 0x000fda000bf05300 */
[----:B------:R-:W-:Y:S05]  /*10f0*/  @!P0 BRA `(.L_x_12) ;  /* 0x00000000001c8947 */ /* 0x000fea0003800000 */
[----:B------:R-:W0:Y:S02]  /*1100*/  LDC.64 R4, c[0x0][0x598] ;  /* 0x00016600ff047b82 */ /* 0x000e240000000a00 */
[----:B0-----:R-:W2:Y:S02]  /*1110*/  LDG.E.64 R4, desc[UR36][R4.64] ;  /* 0x0000002404047981 */ /* 0x001ea4000c1e1b00 */
[----:B--2---:R-:W-:-:S04]  /*1120*/  ISETP.NE.U32.AND P0, PT, R4, RZ, PT ;  /* 0x000000ff0400720c */ /* 0x004fc80003f05070 */
[----:B------:R-:W-:-:S13]  /*1130*/  ISETP.NE.AND.EX P0, PT, R5, RZ, PT, P0 ;  /* 0x000000ff0500720c */ /* 0x000fda0003f05300 */
[----:B------:R-:W-:Y:S05]  /*1140*/  @!P0 BRA `(.L_x_12) ;  /* 0x0000000000088947 */ /* 0x000fea0003800000 */
[----:B------:R0:W5:Y:S01]  /*1150*/  LD.E R56, desc[UR36][R4.64] ;  /* 0x0000002404387980 */ /* 0x000162000c101900 */
[----:B------:R-:W-:Y:S05]  /*1160*/  BRA `(.L_x_13) ;  /* 0x0000000000247947 */ /* 0x000fea0003800000 */
.L_x_12:
[----:B------:R-:W-:Y:S02]  /*1170*/  ULDC.64 UR4, c[0x0][0x588] ;  /* 0x0001620000047ab9 */ /* 0x000fe40000000a00 */
[----:B------:R-:W-:-:S04]  /*1180*/  ISETP.NE.U32.AND P0, PT, RZ, UR4, PT ;  /* 0x00000004ff007c0c */ /* 0x000fc8000bf05070 */
[----:B------:R-:W-:-:S13]  /*1190*/  ISETP.NE.AND.EX P0, PT, RZ, UR5, PT, P0 ;  /* 0x00000005ff007c0c */ /* 0x000fda000bf05300 */
[----:B------:R-:W-:Y:S05]  /*11a0*/  @!P0 BRA `(.L_x_14) ;  /* 0x00000000000c8947 */ /* 0x000fea0003800000 */
[----:B------:R-:W0:Y:S02]  /*11b0*/  LDC.64 R56, c[0x0][0x588] ;  /* 0x00016200ff387b82 */ /* 0x000e240000000a00 */
[----:B0-----:R1:W5:Y:S01]  /*11c0*/  LDG.E R56, desc[UR36][R56.64] ;  /* 0x0000002438387981 */ /* 0x001362000c1e1900 */
[----:B------:R-:W-:Y:S05]  /*11d0*/  BRA `(.L_x_13) ;  /* 0x0000000000087947 */ /* 0x000fea0003800000 */
.L_x_14:
[----:B------:R-:W-:Y:S02]  /*11e0*/  ULDC UR4, c[0x0][0x580] ;  /* 0x0001600000047ab9 */ /* 0x000fe40000000800 */
[----:B------:R-:W-:-:S07]  /*11f0*/  IMAD.U32 R56, RZ, RZ, UR4 ;  /* 0x00000004ff387e24 */ /* 0x000fce000f8e00ff */
.L_x_13:
[----:B------:R-:W-:Y:S02]  /*1200*/  ULDC.64 UR4, c[0x0][0x5a0] ;  /* 0x0001680000047ab9 */ /* 0x000fe40000000a00 */
[----:B------:R-:W-:-:S04]  /*1210*/  ISETP.NE.U32.AND P0, PT, RZ, UR4, PT ;  /* 0x00000004ff007c0c */ /* 0x000fc8000bf05070 */
[----:B------:R-:W-:-:S13]  /*1220*/  ISETP.NE.AND.EX P0, PT, RZ, UR5, PT, P0 ;  /* 0x00000005ff007c0c */ /* 0x000fda000bf05300 */
[----:B------:R-:W-:Y:S05]  /*1230*/  @!P0 BRA `(.L_x_15) ;  /* 0x00000000001c8947 */ /* 0x000fea0003800000 */
[----:B0-----:R-:W0:Y:S02]  /*1240*/  LDC.64 R4, c[0x0][0x5a0] ;  /* 0x00016800ff047b82 */ /* 0x001e240000000a00 */
[----:B0-----:R-:W2:Y:S02]  /*1250*/  LDG.E.64 R4, desc[UR36][R4.64] ;  /* 0x0000002404047981 */ /* 0x001ea4000c1e1b00 */
[----:B--2---:R-:W-:-:S04]  /*1260*/  ISETP.NE.U32.AND P0, PT, R4, RZ, PT ;  /* 0x000000ff0400720c */ /* 0x004fc80003f05070 */
[----:B------:R-:W-:-:S13]  /*1270*/  ISETP.NE.AND.EX P0, PT, R5, RZ, PT, P0 ;  /* 0x000000ff0500720c */ /* 0x000fda0003f05300 */
[----:B------:R-:W-:Y:S05]  /*1280*/  @!P0 BRA `(.L_x_15) ;  /* 0x0000000000088947 */ /* 0x000fea0003800000 */
[----:B-1----:R0:W5:Y:S01]  /*1290*/  LD.E R57, desc[UR36][R4.64] ;  /* 0x0000002404397980 */ /* 0x002162000c101900 */
[----:B------:R-:W-:Y:S05]  /*12a0*/  BRA `(.L_x_16) ;  /* 0x0000000000247947 */ /* 0x000fea0003800000 */
.L_x_15:
[----:B------:R-:W-:Y:S02]  /*12b0*/  ULDC.64 UR4, c[0x0][0x590] ;  /* 0x0001640000047ab9 */ /* 0x000fe40000000a00 */
[----:B------:R-:W-:-:S04]  /*12c0*/  ISETP.NE.U32.AND P0, PT, RZ, UR4, PT ;  /* 0x00000004ff007c0c */ /* 0x000fc8000bf05070 */
[----:B------:R-:W-:-:S13]  /*12d0*/  ISETP.NE.AND.EX P0, PT, RZ, UR5, PT, P0 ;  /* 0x00000005ff007c0c */ /* 0x000fda000bf05300 */
[----:B------:R-:W-:Y:S05]  /*12e0*/  @!P0 BRA `(.L_x_17) ;  /* 0x00000000000c8947 */ /* 0x000fea0003800000 */
[----:B0-----:R-:W1:Y:S02]  /*12f0*/  LDC.64 R4, c[0x0][0x590] ;  /* 0x00016400ff047b82 */ /* 0x001e640000000a00 */
[----:B-1----:R1:W5:Y:S01]  /*1300*/  LDG.E R57, desc[UR36][R4.64] ;  /* 0x0000002404397981 */ /* 0x002362000c1e1900 */
[----:B------:R-:W-:Y:S05]  /*1310*/  BRA `(.L_x_16) ;  /* 0x0000000000087947 */ /* 0x000fea0003800000 */
.L_x_17:
[----:B------:R-:W-:Y:S02]  /*1320*/  ULDC UR4, c[0x0][0x584] ;  /* 0x0001610000047ab9 */ /* 0x000fe40000000800 */
[----:B-1----:R-:W-:-:S07]  /*1330*/  IMAD.U32 R57, RZ, RZ, UR4 ;  /* 0x00000004ff397e24 */ /* 0x002fce000f8e00ff */
.L_x_16:
[----:B------:R-:W-:-:S13]  /*1340*/  LOP3.LUT P0, RZ, R0, 0xff, RZ, 0xc0, !PT ;  /* 0x000000ff00ff7812 */ /* 0x000fda000780c0ff */
[----:B------:R-:W-:Y:S05]  /*1350*/  @!P0 EXIT ;  /* 0x000000000000894d */ /* 0x000fea0003800000 */
[----:B------:R-:W-:Y:S01]  /*1360*/  ULDC UR4, c[0x0][0x28c] ;  /* 0x0000a30000047ab9 */ /* 0x000fe20000000800 */
[----:B------:R-:W-:Y:S01]  /*1370*/  LOP3.LUT R58, R19, 0x1, RZ, 0xfc, !PT ;  /* 0x00000001133a7812 */ /* 0x000fe200078efcff */
[----:B------:R-:W-:Y:S01]  /*1380*/  UIADD3 UR4, UR4, 0x1f, URZ ;  /* 0x0000001f04047890 */ /* 0x000fe2000fffe03f */
[----:B------:R-:W-:Y:S01]  /*1390*/  UMOV UR38, URZ ;  /* 0x0000003f00267c82 */ /* 0x000fe20008000000 */
[----:B------:R-:W-:Y:S02]  /*13a0*/  UMOV UR39, URZ ;  /* 0x0000003f00277c82 */ /* 0x000fe40008000000 */
[----:B------:R-:W-:-:S04]  /*13b0*/  USHF.R.S32.HI UR5, URZ, 0x1f, UR4 ;  /* 0x0000001f3f057899 */ /* 0x000fc80008011404 */
[----:B------:R-:W-:-:S04]  /*13c0*/  ULEA.HI UR5, UR5, UR4, URZ, 0x5 ;  /* 0x0000000405057291 */ /* 0x000fc8000f8f283f */
[----:B------:R-:W-:-:S12]  /*13d0*/  USHF.R.S32.HI UR40, URZ, 0x5, UR5 ;  /* 0x000000053f287899 */ /* 0x000fd80008011405 */
.L_x_101:
[----:B------:R-:W-:Y:S01]  /*13e0*/  LOP3.LUT R0, R18, 0x80, RZ, 0xc0, !PT ;  /* 0x0000008012007812 */ /* 0x000fe200078ec0ff */
[----:B--2---:R-:W2:Y:S01]  /*13f0*/  S2UR UR7, SR_CgaCtaId ;  /* 0x00000000000779c3 */ /* 0x004ea20000008800 */
[----:B------:R-:W-:Y:S02]  /*1400*/  UMOV UR6, 0x400 ;  /* 0x0000040000067882 */ /* 0x000fe40000000000 */
[----:B------:R-:W-:-:S06]  /*1410*/  SHF.R.U32.HI R0, RZ, 0x7, R0 ;  /* 0x00000007ff007819 */ /* 0x000fcc0000011600 */
[----:B---3--:R-:W3:Y:S01]  /*1420*/  SHFL.IDX PT, R0, R0, RZ, 0x1f ;  /* 0x00001fff00007589 */ /* 0x008ee200000e0000 */
[----:B--2---:R-:W-:Y:S01]  /*1430*/  ULEA UR6, UR7, UR6, 0x18 ;  /* 0x0000000607067291 */ /* 0x004fe2000f8ec03f */
[----:B---3--:R-:W-:-:S13]  /*1440*/  R2UR UR4, R0 ;  /* 0x00000000000472ca */ /* 0x008fda00000e0000 */
[----:B------:R-:W-:-:S04]  /*1450*/  ULEA.HI UR5, UR4, UR4, URZ, 0x1 ;  /* 0x0000000404057291 */ /* 0x000fc8000f8f083f */
[----:B------:R-:W-:-:S04]  /*1460*/  ULOP3.LUT UR5, UR5, 0xffffe, URZ, 0xc0, !UPT ;  /* 0x000ffffe05057892 */ /* 0x000fc8000f8ec03f */
[----:B------:R-:W-:-:S03]  /*1470*/  UIADD3 UR5, UR4, -UR5, URZ ;  /* 0x8000000504057290 */ /* 0x000fc6000fffe03f */
[----:B------:R-:W-:Y:S01]  /*1480*/  ULDC UR4, c[0x0][0x28c] ;  /* 0x0000a30000047ab9 */ /* 0x000fe20000000800 */
[----:B------:R-:W-:Y:S01]  /*1490*/  ULEA UR5, UR5, UR6, 0xc ;  /* 0x0000000605057291 */ /* 0x000fe2000f8e603f */
[----:B------:R-:W-:-:S03]  /*14a0*/  ISETP.LT.AND P0, PT, RZ, UR4, PT ;  /* 0x00000004ff007c0c */ /* 0x000fc6000bf01270 */
[----:B------:R-:W-:-:S04]  /*14b0*/  UIADD3 UR5, UR5, 0x200, URZ ;  /* 0x0000020005057890 */ /* 0x000fc8000fffe03f */
[----:B------:R-:W-:-:S04]  /*14c0*/  USHF.R.U32.HI UR5, URZ, 0x4, UR5 ;  /* 0x000000043f057899 */ /* 0x000fc80008011605 */
[----:B------:R-:W-:Y:S02]  /*14d0*/  ULOP3.LUT UR41, UR5, 0x3fff, URZ, 0xc0, !UPT ;  /* 0x00003fff05297892 */ /* 0x000fe4000f8ec03f */
[----:B01---5:R-:W-:Y:S10]  /*14e0*/  @P0 BRA `(.L_x_18) ;  /* 0x0000000000400947 */ /* 0x023ff40003800000 */
[----:B------:R-:W-:Y:S01]  /*14f0*/  MOV R0, 0x0 ;  /* 0x0000000000007802 */ /* 0x000fe20000000f00 */
[----:B------:R-:W-:Y:S01]  /*1500*/  ULDC.64 UR4, c[0x4][0x68] ;  /* 0x01001a0000047ab9 */ /* 0x000fe20000000a00 */
[----:B------:R-:W-:Y:S01]  /*1510*/  ULDC.64 UR6, c[0x4][0x8] ;  /* 0x0100020000067ab9 */ /* 0x000fe20000000a00 */
[----:B01----:R-:W-:Y:S01]  /*1520*/  IMAD.U32 R4, RZ, RZ, UR4 ;  /* 0x00000004ff047e24 */ /* 0x003fe2000f8e00ff */
[----:B------:R0:W1:Y:S01]  /*1530*/  LDC.64 R14, c[0x4][R0] ;  /* 0x01000000000e7b82 */ /* 0x0000620000000a00 */
[----:B------:R-:W-:Y:S01]  /*1540*/  IMAD.U32 R5, RZ, RZ, UR5 ;  /* 0x00000005ff057e24 */ /* 0x000fe2000f8e00ff */
[----:B------:R-:W-:Y:S01]  /*1550*/  ULDC.64 UR4, c[0x4][0x70] ;  /* 0x01001c0000047ab9 */ /* 0x000fe20000000a00 */
[----:B------:R-:W-:Y:S02]  /*1560*/  IMAD.U32 R10, RZ, RZ, UR6 ;  /* 0x00000006ff0a7e24 */ /* 0x000fe4000f8e00ff */
[----:B------:R-:W-:Y:S02]  /*1570*/  IMAD.U32 R6, RZ, RZ, UR4 ;  /* 0x00000004ff067e24 */ /* 0x000fe4000f8e00ff */
[----:B------:R-:W-:-:S02]  /*1580*/  IMAD.U32 R7, RZ, RZ, UR5 ;  /* 0x00000005ff077e24 */ /* 0x000fc4000f8e00ff */
[----:B------:R-:W-:Y:S02]  /*1590*/  IMAD.U32 R11, RZ, RZ, UR7 ;  /* 0x00000007ff0b7e24 */ /* 0x000fe4000f8e00ff */
[----:B------:R-:W-:Y:S02]  /*15a0*/  IMAD.MOV.U32 R8, RZ, RZ, 0x1e1 ;  /* 0x000001e1ff087424 */ /* 0x000fe400078e00ff */
[----:B------:R-:W-:Y:S02]  /*15b0*/  IMAD.MOV.U32 R12, RZ, RZ, 0x1 ;  /* 0x00000001ff0c7424 */ /* 0x000fe400078e00ff */
[----:B0-----:R-:W-:-:S07]  /*15c0*/  IMAD.MOV.U32 R13, RZ, RZ, RZ ;  /* 0x000000ffff0d7224 */ /* 0x001fce00078e00ff */
[----:B------:R-:W-:-:S07]  /*15d0*/  LEPC R20, `(.L_x_18) ;  /* 0x000000001014794e */ /* 0x000fce0000000000 */
[----:B-1---5:R-:W-:Y:S05]  /*15e0*/  CALL.ABS.NOINC R14 ;  /* 0x000000000e007343 */ /* 0x022fea0003c00000 */
.L_x_18:
[----:B------:R-:W-:-:S13]  /*15f0*/  ISETP.NE.AND P0, PT, R58, 0x3, PT ;  /* 0x000000033a00780c */ /* 0x000fda0003f05270 */
[----:B------:R-:W-:Y:S05]  /*1600*/  @!P0 BRA `(.L_x_19) ;  /* 0x0000000000048947 */ /* 0x000fea0003800000 */
[----:B------:R-:W-:Y:S01]  /*1610*/  BPT.TRAP 0x1 ;  /* 0x000000040000795c */ /* 0x000fe20000300000 */
.L_x_19:
[----:B------:R-:W2:Y:S01]  /*1620*/  S2UR UR5, SR_CgaCtaId ;  /* 0x00000000000579c3 */ /* 0x000ea20000008800 */
[----:B------:R-:W-:Y:S01]  /*1630*/  UMOV UR4, 0x400 ;  /* 0x0000040000047882 */ /* 0x000fe20000000000 */
[----:B------:R-:W-:Y:S02]  /*1640*/  IMAD.U32 R0, RZ, RZ, UR38 ;  /* 0x00000026ff007e24 */ /* 0x000fe4000f8e00ff */
[----:B------:R-:W-:-:S03]  /*1650*/  IMAD.U32 R3, RZ, RZ, UR39 ;  /* 0x00000027ff037e24 */ /* 0x000fc6000f8e00ff */
[----:B------:R-:W-:Y:S01]  /*1660*/  SHF.L.U32 R0, R0, 0x1f, RZ ;  /* 0x0000001f00007819 */ /* 0x000fe200000006ff */
[----:B--2---:R-:W-:-:S06]  /*1670*/  ULEA UR4, UR5, UR4, 0x18 ;  /* 0x0000000405047291 */ /* 0x004fcc000f8ec03f */
[----:B------:R-:W-:-:S04]  /*1680*/  IMAD.U32 R6, RZ, RZ, UR4 ;  /* 0x00000004ff067e24 */ /* 0x000fc8000f8e00ff */
[----:B------:R-:W-:-:S04]  /*1690*/  IMAD R3, R3, 0x8, R6 ;  /* 0x0000000803037824 */ /* 0x000fc800078e0206 */
[----:B------:R2:W3:Y:S01]  /*16a0*/  SYNCS.PHASECHK.TRANS64.TRYWAIT P1, [R3+URZ], R0 ;  /* 0x00000000030075a7 */ /* 0x0004e2000802017f */
[----:B------:R-:W-:Y:S05]  /*16b0*/  @!P0 BRA `(.L_x_20) ;  /* 0x0000000000048947 */ /* 0x000fea0003800000 */
[----:B------:R-:W-:Y:S01]  /*16c0*/  BPT.TRAP 0x1 ;  /* 0x000000040000795c */ /* 0x000fe20000300000 */
.L_x_20:
[----:B---3--:R-:W-:Y:S05]  /*16d0*/  @P1 BRA `(.L_x_21) ;  /* 0x0000000000081947 */ /* 0x008fea0003800000 */
[----:B------:R-:W3:Y:S02]  /*16e0*/  SYNCS.PHASECHK.TRANS64.TRYWAIT P1, [R3+URZ], R0 ;  /* 0x00000000030075a7 */ /* 0x000ee4000802017f */
[----:B---3--:R-:W-:Y:S05]  /*16f0*/  @!P1 BRA `(.L_x_22) ;  /* 0x00000050000c9947 */ /* 0x008fea0003800000 */
.L_x_21:
[----:B------:R-:W-:-:S04]  /*1700*/  UISETP.LT.AND UP0, UPT, UR40, 0x1, UPT ;  /* 0x000000012800788c */ /* 0x000fc8000bf01270 */
[----:B------:R-:W-:-:S06]  /*1710*/  USEL UR4, UR40, 0x1, UP0 ;  /* 0x0000000128047887 */ /* 0x000fcc0008000000 */
[----:B--23--:R-:W-:Y:S01]  /*1720*/  IMAD.U32 R0, RZ, RZ, UR4 ;  /* 0x00000004ff007e24 */ /* 0x00cfe2000f8e00ff */
[----:B------:R-:W-:Y:S05]  /*1730*/  WARPSYNC.ALL ;  /* 0x0000000000007948 */ /* 0x000fea0003800000 */
[----:B------:R-:W-:-:S04]  /*1740*/  IADD3 R0, -R0, UR40, RZ ;  /* 0x0000002800007c10 */ /* 0x000fc8000fffe1ff */
[----:B------:R-:W-:Y:S02]  /*1750*/  ISETP.GE.AND P1, PT, R0, 0x1, PT ;  /* 0x000000010000780c */ /* 0x000fe40003f26270 */
[----:B------:R-:W-:Y:S01]  /*1760*/  R2UR UR4, R6 ;  /* 0x00000000060472ca */ /* 0x000fe200000e0000 */
[----:B------:R-:W-:Y:S01]  /*1770*/  ULOP3.LUT UR41, UR41, 0x10000, URZ, 0xfc, !UPT ;  /* 0x0001000029297892 */ /* 0x000fe2000f8efc3f */
[----:B------:R-:W-:Y:S01]  /*1780*/  WARPGROUP.ARRIVE ;  /* 0x00000000000079c5 */ /* 0x000fe20000000000 */
[----:B------:R-:W-:Y:S01]  /*1790*/  UMOV UR5, 0x80000020 ;  /* 0x8000002000057882 */ /* 0x000fe20000000000 */
[----:B------:R-:W-:-:S09]  /*17a0*/  UMOV UR7, 0x80000020 ;  /* 0x8000002000077882 */ /* 0x000fd20000000000 */
[----:B------:R-:W-:-:S04]  /*17b0*/  UIADD3 UR4, UR4, 0x24200, URZ ;  /* 0x0002420004047890 */ /* 0x000fc8000fffe03f */
[----:B------:R-:W-:-:S04]  /*17c0*/  USHF.R.U32.HI UR4, URZ, 0x4, UR4 ;  /* 0x000000043f047899 */ /* 0x000fc80008011604 */
[----:B------:R-:W-:-:S04]  /*17d0*/  ULOP3.LUT UR4, UR4, 0x3fff, URZ, 0xc0, !UPT ;  /* 0x00003fff04047892 */ /* 0x000fc8000f8ec03f */
[----:B------:R-:W-:Y:S02]  /*17e0*/  ULOP3.LUT UR9, UR4, 0x10000, URZ, 0xfc, !UPT ;  /* 0x0001000004097892 */ /* 0x000fe4000f8efc3f */
[----:B------:R-:W-:Y:S02]  /*17f0*/  ULEA UR4, UR39, UR41, 0x9 ;  /* 0x0000002927047291 */ /* 0x000fe4000f8e483f */
[----:B------:R-:W-:-:S09]  /*1800*/  ULEA UR6, UR39, UR9, 0x8 ;  /* 0x0000000927067291 */ /* 0x000fd2000f8e403f */
[----:B------:R-:W-:Y:S01]  /*1810*/  HGMMA.64x64x16.F32.BF16 R24, gdesc[UR4], RZ, !UPT, gsb0 ;  /* 0x00e00000041879f0 */ /* 0x000fe2000c0018ff */
[----:B------:R-:W-:Y:S02]  /*1820*/  UIADD3 UR4, UR4, 0x2, URZ ;  /* 0x0000000204047890 */ /* 0x000fe4000fffe03f */
[----:B------:R-:W-:Y:S01]  /*1830*/  UIADD3 UR6, UR6, 0x2, URZ ;  /* 0x0000000206067890 */ /* 0x000fe2000fffe03f */
[----:B------:R-:W-:Y:S01]  /*1840*/  UMOV UR5, 0x80000020 ;  /* 0x8000002000057882 */ /* 0x000fe20000000000 */
[----:B------:R-:W-:Y:S01]  /*1850*/  UMOV UR7, 0x80000020 ;  /* 0x8000002000077882 */ /* 0x000fe20000000000 */
[----:B------:R-:W-:Y:S02]  /*1860*/  WARPGROUP.DEPBAR.LE gsb0, 0x0 ;  /* 0x00008000000079c5 */ /* 0x000fe40000010000 */
[----:B------:R-:W-:-:S06]  /*1870*/  WARPGROUP.ARRIVE ;  /* 0x00000000000079c5 */ /* 0x000fcc0000000000 */
[----:B------:R-:W-:Y:S03]  /*1880*/  HGMMA.64x64x16.F32.BF16 R24, gdesc[UR4], R24, gsb0 ;  /* 0x00e00000041879f0 */ /* 0x000fe60008001818 */
[----:B------:R-:W-:Y:S02]  /*1890*/  WARPGROUP.DEPBAR.LE gsb0, 0x0 ;  /* 0x00008000000079c5 */ /* 0x000fe40000010000 */
[----:B------:R-:W-:Y:S05]  /*18a0*/  @!P1 BRA `(.L_x_23) ;  /* 0x0000000000e49947 */ /* 0x000fea0003800000 */
[----:B------:R-:W-:Y:S02]  /*18b0*/  UIADD3 UR4, UR39, 0x1, URZ ;  /* 0x0000000127047890 */ /* 0x000fe4000fffe03f */
[----:B------:R-:W-:Y:S02]  /*18c0*/  IMAD.U32 R3, RZ, RZ, UR39 ;  /* 0x00000027ff037e24 */ /* 0x000fe4000f8e00ff */
[----:B------:R-:W-:-:S04]  /*18d0*/  UISETP.NE.AND UP0, UPT, UR4, 0x12, UPT ;  /* 0x000000120400788c */ /* 0x000fc8000bf05270 */
[----:B------:R-:W-:Y:S02]  /*18e0*/  USEL UR5, URZ, 0x1, UP0 ;  /* 0x000000013f057887 */ /* 0x000fe40008000000 */
[----:B------:R-:W-:Y:S02]  /*18f0*/  USEL UR8, UR4, URZ, UP0 ;  /* 0x0000003f04087287 */ /* 0x000fe40008000000 */
[----:B------:R-:W-:-:S06]  /*1900*/  ULOP3.LUT UR5, UR38, UR5, URZ, 0x3c, !UPT ;  /* 0x0000000526057292 */ /* 0x000fcc000f8e3c3f */
[----:B------:R-:W-:-:S07]  /*1910*/  IMAD.U32 R7, RZ, RZ, UR5 ;  /* 0x00000005ff077e24 */ /* 0x000fce000f8e00ff */
.L_x_30:
[----:B------:R-:W-:Y:S05]  /*1920*/  @!P0 BRA `(.L_x_24) ;  /* 0x0000000000048947 */ /* 0x000fea0003800000 */
[----:B------:R-:W-:Y:S01]  /*1930*/  BPT.TRAP 0x1 ;  /* 0x000000040000795c */ /* 0x000fe20000300000 */
.L_x_24:
[----:B------:R-:W2:Y:S01]  /*1940*/  S2UR UR5, SR_CgaCtaId ;  /* 0x00000000000579c3 */ /* 0x000ea20000008800 */
[----:B------:R-:W-:Y:S01]  /*1950*/  UMOV UR4, 0x400 ;  /* 0x0000040000047882 */ /* 0x000fe20000000000 */
[----:B01----:R-:W-:Y:S01]  /*1960*/  IMAD.U32 R5, RZ, RZ, UR8 ;  /* 0x00000008ff057e24 */ /* 0x003fe2000f8e00ff */
[----:B------:R-:W-:Y:S01]  /*1970*/  SHF.L.U32 R4, R7, 0x1f, RZ ;  /* 0x0000001f07047819 */ /* 0x000fe200000006ff */
[----:B--2---:R-:W-:-:S06]  /*1980*/  ULEA UR4, UR5, UR4, 0x18 ;  /* 0x0000000405047291 */ /* 0x004fcc000f8ec03f */
[----:B------:R-:W-:-:S04]  /*1990*/  IMAD.U32 R6, RZ, RZ, UR4 ;  /* 0x00000004ff067e24 */ /* 0x000fc8000f8e00ff */
[----:B------:R-:W-:-:S04]  /*19a0*/  IMAD R5, R5, 0x8, R6 ;  /* 0x0000000805057824 */ /* 0x000fc800078e0206 */
[----:B------:R0:W1:Y:S01]  /*19b0*/  SYNCS.PHASECHK.TRANS64.TRYWAIT P1, [R5+URZ], R4 ;  /* 0x00000004050075a7 */ /* 0x000062000802017f */
[----:B------:R-:W-:Y:S05]  /*19c0*/  @!P0 BRA `(.L_x_25) ;  /* 0x0000000000048947 */ /* 0x000fea0003800000 */
[----:B------:R-:W-:Y:S01]  /*19d0*/  BPT.TRAP 0x1 ;  /* 0x000000040000795c */ /* 0x000fe20000300000 */
.L_x_25:
[----:B-1----:R-:W-:Y:S05]  /*19e0*/  @P1 BRA `(.L_x_26) ;  /* 0x0000000000081947 */ /* 0x002fea0003800000 */
[----:B------:R-:W1:Y:S02]  /*19f0*/  SYNCS.PHASECHK.TRANS64.TRYWAIT P1, [R5+URZ], R4 ;  /* 0x00000004050075a7 */ /* 0x000e64000802017f */
[----:B-1----:R-:W-:Y:S05]  /*1a00*/  @!P1 BRA `(.L_x_27) ;  /* 0x0000004c005c9947 */ /* 0x002fea0003800000 */
.L_x_26:
[----:B------:R-:W-:Y:S01]  /*1a10*/  ULEA UR4, UR8, UR41, 0x9 ;  /* 0x0000002908047291 */ /* 0x000fe2000f8e483f */
[----:B------:R-:W-:Y:S01]  /*1a20*/  WARPGROUP.ARRIVE ;  /* 0x00000000000079c5 */ /* 0x000fe20000000000 */
[----:B------:R-:W-:Y:S01]  /*1a30*/  ULEA UR6, UR8, UR9, 0x8 ;  /* 0x0000000908067291 */ /* 0x000fe2000f8e403f */
[----:B------:R-:W-:Y:S01]  /*1a40*/  UMOV UR5, 0x80000020 ;  /* 0x8000002000057882 */ /* 0x000fe20000000000 */
[----:B------:R-:W-:-:S07]  /*1a50*/  UMOV UR7, 0x80000020 ;  /* 0x8000002000077882 */ /* 0x000fce0000000000 */
[----:B------:R-:W-:Y:S01]  /*1a60*/  HGMMA.64x64x16.F32.BF16 R24, gdesc[UR4], R24, gsb0 ;  /* 0x00e00000041879f0 */ /* 0x000fe20008001818 */
        /* <DEDUP_REMOVED lines=9> */
[----:B------:R-:W-:Y:S01]  /*1b00*/  BPT.TRAP 0x1 ;  /* 0x000000040000795c */ /* 0x000fe20000300000 */
.L_x_28:
[----:B------:R-:W-:-:S13]  /*1b10*/  ISETP.NE.AND P1, PT, R23, RZ, PT ;  /* 0x000000ff1700720c */ /* 0x000fda0003f25270 */
[----:B01----:R-:W-:-:S04]  /*1b20*/  @P1 IMAD R4, R3, 0x8, R6 ;  /* 0x0000000803041824 */ /* 0x003fc800078e0206 */
[----:B------:R-:W-:-:S05]  /*1b30*/  @P1 VIADD R5, R4, 0x90 ;  /* 0x0000009004051836 */ /* 0x000fca0000000000 */
[----:B------:R-:W-:-:S04]  /*1b40*/  @P1 PRMT R5, R22, 0x654, R5 ;  /* 0x0000065416051816 */ /* 0x000fc80000000005 */
[----:B------:R0:W-:Y:S01]  /*1b50*/  @P1 SYNCS.ARRIVE.TRANS64.RED.A1T0 RZ, [R5+URZ], RZ ;  /* 0x000000ff05ff19a7 */ /* 0x0001e2000810043f */
[----:B------:R-:W-:-:S13]  /*1b60*/  ISETP.GT.U32.AND P1, PT, R19, 0x1, PT ;  /* 0x000000011300780c */ /* 0x000fda0003f24070 */
[----:B0-----:R-:W-:Y:S05]  /*1b70*/  @P1 BRA `(.L_x_29) ;  /* 0x0000000000041947 */ /* 0x001fea0003800000 */
[----:B------:R-:W-:Y:S01]  /*1b80*/  BPT.TRAP 0x1 ;  /* 0x000000040000795c */ /* 0x000fe20000300000 */
.L_x_29:
[----:B------:R-:W-:Y:S01]  /*1b90*/  UIADD3 UR8, UR8, 0x1, URZ ;  /* 0x0000000108087890 */ /* 0x000fe2000fffe03f */
[C---:B------:R-:W-:Y:S01]  /*1ba0*/  ISETP.GT.AND P2, PT, R0.reuse, 0x1, PT ;  /* 0x000000010000780c */ /* 0x040fe20003f44270 */
[----:B------:R-:W-:Y:S02]  /*1bb0*/  VIADD R3, R3, 0x1 ;  /* 0x0000000103037836 */ /* 0x000fe40000000000 */
[----:B------:R-:W-:Y:S01]  /*1bc0*/  UISETP.NE.AND UP0, UPT, UR8, 0x12, UPT ;  /* 0x000000120800788c */ /* 0x000fe2000bf05270 */
[----:B------:R-:W-:Y:S02]  /*1bd0*/  VIADD R0, R0, 0xffffffff ;  /* 0xffffffff00007836 */ /* 0x000fe40000000000 */
[C---:B------:R-:W-:Y:S01]  /*1be0*/  ISETP.NE.AND P1, PT, R3.reuse, 0x12, PT ;  /* 0x000000120300780c */ /* 0x040fe20003f25270 */
[----:B------:R-:W-:Y:S02]  /*1bf0*/  USEL UR4, URZ, 0x1, UP0 ;  /* 0x000000013f047887 */ /* 0x000fe40008000000 */
[----:B------:R-:W-:Y:S01]  /*1c00*/  USEL UR8, UR8, URZ, UP0 ;  /* 0x0000003f08087287 */ /* 0x000fe20008000000 */
[----:B------:R-:W-:-:S03]  /*1c10*/  SEL R3, R3, RZ, P1 ;  /* 0x000000ff03037207 */ /* 0x000fc60000800000 */
[----:B------:R-:W-:Y:S01]  /*1c20*/  LOP3.LUT R7, R7, UR4, RZ, 0x3c, !PT ;  /* 0x0000000407077c12 */ /* 0x000fe2000f8e3cff */
[----:B------:R-:W-:Y:S07]  /*1c30*/  @P2 BRA `(.L_x_30) ;  /* 0xfffffffc00382947 */ /* 0x000fee000383ffff */
.L_x_23:
[----:B------:R-:W2:Y:S02]  /*1c40*/  LDC R0, c[0x0][0x28c] ;  /* 0x0000a300ff007b82 */ /* 0x000ea40000000800 */
[----:B--2---:R-:W-:-:S13]  /*1c50*/  ISETP.GE.AND P1, PT, R0, 0x1, PT ;  /* 0x000000010000780c */ /* 0x004fda0003f26270 */
[----:B------:R-:W-:Y:S05]  /*1c60*/  @!P1 BRA `(.L_x_31) ;  /* 0x0000000000509947 */ /* 0x000fea0003800000 */
[----:B------:R-:W-:Y:S05]  /*1c70*/  @!P0 BRA `(.L_x_32) ;  /* 0x0000000000048947 */ /* 0x000fea0003800000 */
[----:B------:R-:W-:Y:S01]  /*1c80*/  BPT.TRAP 0x1 ;  /* 0x000000040000795c */ /* 0x000fe20000300000 */
.L_x_32:
[----:B------:R-:W-:Y:S01]  /*1c90*/  ISETP.NE.AND P0, PT, R23, RZ, PT ;  /* 0x000000ff1700720c */ /* 0x000fe20003f05270 */
[----:B------:R-:W-:Y:S01]  /*1ca0*/  BSSY B0, `(.L_x_33) ;  /* 0x000000e000007945 */ /* 0x000fe20003800000 */
[----:B------:R-:W-:-:S11]  /*1cb0*/  ISETP.GT.U32.AND P1, PT, R19, 0x1, PT ;  /* 0x000000011300780c */ /* 0x000fd60003f24070 */
[----:B------:R-:W-:Y:S05]  /*1cc0*/  @!P0 BRA `(.L_x_34) ;  /* 0x00000000002c8947 */ /* 0x000fea0003800000 */
[----:B------:R-:W-:-:S04]  /*1cd0*/  UISETP.LT.AND UP0, UPT, UR40, 0x1, UPT ;  /* 0x000000012800788c */ /* 0x000fc8000bf01270 */
[----:B------:R-:W-:-:S04]  /*1ce0*/  USEL UR6, UR40, 0x1, UP0 ;  /* 0x0000000128067887 */ /* 0x000fc80008000000 */
[----:B------:R-:W-:-:S04]  /*1cf0*/  UIADD3 UR6, UR39, UR40, -UR6 ;  /* 0x0000002827067290 */ /* 0x000fc8000fffe806 */
[----:B------:R-:W-:-:S04]  /*1d00*/  UIMAD.WIDE.U32 UR4, UR6, 0x38e38e39, URZ ;  /* 0x38e38e39060478a5 */ /* 0x000fc8000f8e003f */
[----:B------:R-:W-:-:S04]  /*1d10*/  USHF.R.U32.HI UR4, URZ, 0x2, UR5 ;  /* 0x000000023f047899 */ /* 0x000fc80008011605 */
[----:B------:R-:W-:-:S06]  /*1d20*/  UIMAD UR6, UR4, -0x12, UR6 ;  /* 0xffffffee040678a4 */ /* 0x000fcc000f8e0206 */
[----:B------:R-:W-:-:S04]  /*1d30*/  IMAD.U32 R3, RZ, RZ, UR6 ;  /* 0x00000006ff037e24 */ /* 0x000fc8000f8e00ff */
[----:B------:R-:W-:-:S04]  /*1d40*/  IMAD R0, R3, 0x8, R6 ;  /* 0x0000000803007824 */ /* 0x000fc800078e0206 */
[----:B------:R-:W-:-:S05]  /*1d50*/  VIADD R3, R0, 0x90 ;  /* 0x0000009000037836 */ /* 0x000fca0000000000 */
[----:B------:R-:W-:-:S04]  /*1d60*/  PRMT R3, R22, 0x654, R3 ;  /* 0x0000065416037816 */ /* 0x000fc80000000003 */
[----:B------:R2:W-:Y:S03]  /*1d70*/  SYNCS.ARRIVE.TRANS64.RED.A1T0 RZ, [R3+URZ], RZ ;  /* 0x000000ff03ff79a7 */ /* 0x0005e6000810043f */
.L_x_34:
[----:B------:R-:W-:Y:S05]  /*1d80*/  BSYNC B0 ;  /* 0x0000000000007941 */ /* 0x000fea0003800000 */
.L_x_33:
[----:B------:R-:W-:Y:S05]  /*1d90*/  @P1 BRA `(.L_x_31) ;  /* 0x0000000000041947 */ /* 0x000fea0003800000 */
[----:B------:R-:W-:Y:S01]  /*1da0*/  BPT.TRAP 0x1 ;  /* 0x000000040000795c */ /* 0x000fe20000300000 */
.L_x_31:
[----:B------:R-:W3:Y:S01]  /*1db0*/  LDC R6, c[0x0][0x288] ;  /* 0x0000a200ff067b82 */ /* 0x000ee20000000800 */
[--C-:B------:R-:W-:Y:S01]  /*1dc0*/  SHF.R.U32.HI R0, RZ, 0x2, R18.reuse ;  /* 0x00000002ff007819 */ /* 0x100fe20000011612 */
[----:B------:R-:W-:Y:S01]  /*1dd0*/  IMAD.SHL.U32 R61, R61, 0x40, RZ ;  /* 0x000000403d3d7824 */ /* 0x000fe200078e00ff */
[----:B01----:R-:W-:Y:S01]  /*1de0*/  SHF.R.U32.HI R5, RZ, 0x7, R18 ;  /* 0x00000007ff057819 */ /* 0x003fe20000011612 */
[----:B------:R-:W-:Y:S01]  /*1df0*/  UIADD3 UR39, UR40, UR39, URZ ;  /* 0x0000002728277290 */ /* 0x000fe2000fffe03f */
[----:B--2---:R-:W-:Y:S01]  /*1e00*/  LOP3.LUT R3, R0, 0x7, RZ, 0xc0, !PT ;  /* 0x0000000700037812 */ /* 0x004fe200078ec0ff */
[C---:B------:R-:W-:Y:S01]  /*1e10*/  IMAD.SHL.U32 R10, R18.reuse, 0x2, RZ ;  /* 0x00000002120a7824 */ /* 0x040fe200078e00ff */
[----:B------:R-:W-:Y:S01]  /*1e20*/  LOP3.LUT R0, R5, 0x1, RZ, 0xc0, !PT ;  /* 0x0000000105007812 */ /* 0x000fe200078ec0ff */
[----:B------:R-:W-:Y:S01]  /*1e30*/  UISETP.GT.U32.AND UP0, UPT, UR39, 0x11, UPT ;  /* 0x000000112700788c */ /* 0x000fe2000bf04070 */
[C---:B------:R-:W-:Y:S01]  /*1e40*/  LOP3.LUT R5, R18.reuse, 0x3, RZ, 0xc0, !PT ;  /* 0x0000000312057812 */ /* 0x040fe200078ec0ff */
[----:B------:R-:W-:Y:S01]  /*1e50*/  ULDC UR7, c[0x0][0x284] ;  /* 0x0000a10000077ab9 */ /* 0x000fe20000000800 */
[----:B------:R-:W-:Y:S01]  /*1e60*/  LOP3.LUT R4, R18, 0x60, RZ, 0xc0, !PT ;  /* 0x0000006012047812 */ /* 0x000fe200078ec0ff */
[----:B------:R-:W-:Y:S01]  /*1e70*/  IMAD.SHL.U32 R8, R0, 0x40, RZ ;  /* 0x0000004000087824 */ /* 0x000fe200078e00ff */
[----:B------:R-:W-:Y:S01]  /*1e80*/  UISETP.LT.U32.AND UP0, UPT, UR40, 0x12, UP0 ;  /* 0x000000122800788c */ /* 0x000fe20008701070 */
[----:B------:R-:W-:Y:S01]  /*1e90*/  SHF.R.S32.HI R15, RZ, 0x1f, R59 ;  /* 0x0000001fff0f7819 */ /* 0x000fe2000001143b */
[----:B------:R-:W-:Y:S01]  /*1ea0*/  UISETP.GE.U32.AND UP1, UPT, UR40, 0x12, UPT ;  /* 0x000000122800788c */ /* 0x000fe2000bf26070 */
[----:B------:R-:W-:Y:S01]  /*1eb0*/  SHF.R.U32.HI R4, RZ, 0x1, R4 ;  /* 0x00000001ff047819 */ /* 0x000fe20000011604 */
[----:B------:R-:W-:Y:S01]  /*1ec0*/  ULDC.64 UR8, c[0x0][0x5d0] ;  /* 0x0001740000087ab9 */ /* 0x000fe20000000a00 */
[C---:B------:R-:W-:Y:S01]  /*1ed0*/  LOP3.LUT R10, R61.reuse, 0x6, R10, 0xf8, !PT ;  /* 0x000000063d0a7812 */ /* 0x040fe200078ef80a */
[----:B------:R-:W-:Y:S01]  /*1ee0*/  UIMAD.WIDE.U32 UR4, UR39, 0x38e38e39, URZ ;  /* 0x38e38e39270478a5 */ /* 0x000fe2000f8e003f */
[--C-:B------:R-:W-:Y:S01]  /*1ef0*/  IADD3 R7, RZ, -R4, -R3.reuse ;  /* 0x80000004ff077210 */ /* 0x100fe20007ffe803 */
[----:B------:R-:W-:Y:S01]  /*1f00*/  USEL UR6, URZ, 0x1, !UP0 ;  /* 0x000000013f067887 */ /* 0x000fe2000c000000 */
[----:B------:R-:W-:Y:S01]  /*1f10*/  LOP3.LUT R3, R8, 0x40, R3, 0xe2, !PT ;  /* 0x0000004008037812 */ /* 0x000fe200078ee203 */
[C---:B------:R-:W-:Y:S01]  /*1f20*/  IMAD.WIDE R8, R60.reuse, 0x80, RZ ;  /* 0x000000803c087825 */ /* 0x040fe200078e02ff */
[----:B---3--:R-:W-:Y:S01]  /*1f30*/  ISETP.GE.AND P0, PT, R61, R6, PT ;  /* 0x000000063d00720c */ /* 0x008fe20003f06270 */
[----:B------:R-:W-:Y:S01]  /*1f40*/  USHF.R.U32.HI UR4, URZ, 0x2, UR5 ;  /* 0x000000023f047899 */ /* 0x000fe20008011605 */
[----:B------:R-:W-:Y:S01]  /*1f50*/  SHF.R.S32.HI R11, RZ, 0x1f, R10 ;  /* 0x0000001fff0b7819 */ /* 0x000fe2000001140a */
[----:B------:R-:W-:Y:S01]  /*1f60*/  IMAD R12, R5, -0x2, R6 ;  /* 0xfffffffe050c7824 */ /* 0x000fe200078e0206 */
[----:B------:R-:W-:Y:S01]  /*1f70*/  ULOP3.LUT UR38, UR38, UR6, URZ, 0x3c, !UPT ;  /* 0x0000000626267292 */ /* 0x000fe2000f8e3c3f */
[----:B------:R-:W-:Y:S01]  /*1f80*/  IMAD.SHL.U32 R5, R60, 0x80, RZ ;  /* 0x000000803c057824 */ /* 0x000fe200078e00ff */
[----:B------:R-:W-:Y:S01]  /*1f90*/  LOP3.LUT R73, R8, R3, R4, 0xfe, !PT ;  /* 0x0000000308497212 */ /* 0x000fe200078efe04 */
[----:B------:R-:W-:Y:S01]  /*1fa0*/  IMAD R6, R15, UR8, RZ ;  /* 0x000000080f067c24 */ /* 0x000fe2000f8e02ff */
[----:B------:R-:W-:Y:S01]  /*1fb0*/  UIMAD UR39, UR4, -0x12, UR39 ;  /* 0xffffffee042778a4 */ /* 0x000fe2000f8e0227 */
[----:B------:R-:W-:Y:S01]  /*1fc0*/  IMAD R0, R0, -0x40, R7 ;  /* 0xffffffc000007824 */ /* 0x000fe200078e0207 */
[----:B------:R-:W-:Y:S01]  /*1fd0*/  ISETP.GE.OR P0, PT, R5, UR7, P0 ;  /* 0x0000000705007c0c */ /* 0x000fe20008706670 */
[C---:B------:R-:W-:Y:S01]  /*1fe0*/  IMAD R13, R59.reuse, UR9, R6 ;  /* 0x000000093b0d7c24 */ /* 0x040fe2000f8e0206 */
[----:B------:R-:W-:Y:S01]  /*1ff0*/  @UP1 ULOP3.LUT UR38, UR38, 0x1, UR4, 0x78, !UPT ;  /* 0x0000000126261892 */ /* 0x000fe2000f8e7804 */
[----:B------:R-:W-:Y:S01]  /*2000*/  IMAD.WIDE.U32 R6, R59, UR8, R10 ;  /* 0x000000083b067c25 */ /* 0x000fe2000f8e000a */
[----:B------:R-:W-:-:S03]  /*2010*/  IADD3 R3, -R5, UR7, R0 ;  /* 0x0000000705037c10 */ /* 0x000fc6000fffe100 */
[----:B------:R-:W-:Y:S02]  /*2020*/  IMAD.IADD R7, R7, 0x1, R13 ;  /* 0x0000000107077824 */ /* 0x000fe400078e020d */
[----:B------:R-:W-:Y:S02]  /*2030*/  IMAD.IADD R4, R12, 0x1, -R61 ;  /* 0x000000010c047824 */ /* 0x000fe400078e0a3d */
[----:B------:R-:W-:Y:S02]  /*2040*/  IMAD.MOV.U32 R0, RZ, RZ, -0x1 ;  /* 0xffffffffff007424 */ /* 0x000fe400078e00ff */
[----:B------:R-:W-:Y:S05]  /*2050*/  @P0 BRA `(.L_x_35) ;  /* 0x0000002000a40947 */ /* 0x000fea0003800000 */
[----:B------:R-:W0:Y:S01]  /*2060*/  LDC.64 R66, c[0x0][0x5c8] ;  /* 0x00017200ff427b82 */ /* 0x000e220000000a00 */
[----:B-----5:R-:W-:Y:S01]  /*2070*/  FSETP.NEU.AND P0, PT, R57, RZ, PT ;  /* 0x000000ff3900720b */ /* 0x020fe20003f0d000 */
[----:B------:R-:W-:Y:S01]  /*2080*/  BSSY B0, `(.L_x_35) ;  /* 0x0000226000007945 */ /* 0x000fe20003800000 */
[----:B------:R-:W-:-:S04]  /*2090*/  ISETP.GT.AND P2, PT, R4, RZ, PT ;  /* 0x000000ff0400720c */ /* 0x000fc80003f44270 */
[----:B------:R-:W-:Y:S01]  /*20a0*/  ISETP.GT.AND P1, PT, R3, RZ, P2 ;  /* 0x000000ff0300720c */ /* 0x000fe20001724270 */
[-C--:B0-----:R-:W-:Y:S02]  /*20b0*/  IMAD R12, R9, R66.reuse, RZ ;  /* 0x00000042090c7224 */ /* 0x081fe400078e02ff */
[----:B------:R-:W-:-:S04]  /*20c0*/  IMAD.WIDE.U32 R60, R73, R66, R6 ;  /* 0x00000042493c7225 */ /* 0x000fc800078e0006 */
[----:B------:R-:W-:-:S04]  /*20d0*/  IMAD R5, R73, R67, R12 ;  /* 0x0000004349057224 */ /* 0x000fc800078e020c */
[----:B------:R-:W-:Y:S01]  /*20e0*/  IMAD.IADD R75, R61, 0x1, R5 ;  /* 0x000000013d4b7824 */ /* 0x000fe200078e0205 */
[----:B------:R-:W-:Y:S06]  /*20f0*/  @!P0 BRA `(.L_x_36) ;  /* 0x0000001400e88947 */ /* 0x000fec0003800000 */
[----:B------:R-:W0:Y:S01]  /*2100*/  LDC.64 R64, c[0x0][0x5b8] ;  /* 0x00016e00ff407b82 */ /* 0x000e220000000a00 */
[----:B------:R-:W-:-:S07]  /*2110*/  ULDC.64 UR4, c[0x0][0x5c0] ;  /* 0x0001700000047ab9 */ /* 0x000fce0000000a00 */
[----:B------:R-:W1:Y:S08]  /*2120*/  LDC.64 R68, c[0x0][0x5b0] ;  /* 0x00016c00ff447b82 */ /* 0x000e700000000a00 */
[----:B------:R-:W2:Y:S01]  /*2130*/  LDC.64 R70, c[0x0][0x5a8] ;  /* 0x00016a00ff467b82 */ /* 0x000ea20000000a00 */
[-C--:B0-----:R-:W-:Y:S02]  /*2140*/  IMAD R6, R15, R64.reuse, RZ ;  /* 0x000000400f067224 */ /* 0x081fe400078e02ff */
[----:B------:R-:W-:-:S04]  /*2150*/  IMAD.WIDE.U32 R62, R59, R64, R10 ;  /* 0x000000403b3e7225 */ /* 0x000fc800078e000a */
[----:B------:R-:W-:Y:S02]  /*2160*/  IMAD R61, R59, R65, R6 ;  /* 0x000000413b3d7224 */ /* 0x000fe400078e0206 */
[-C--:B-1----:R-:W-:Y:S02]  /*2170*/  IMAD R8, R9, R68.reuse, RZ ;  /* 0x0000004409087224 */ /* 0x082fe400078e02ff */
[----:B------:R-:W-:Y:S02]  /*2180*/  IMAD.IADD R13, R63, 0x1, R61 ;  /* 0x000000013f0d7824 */ /* 0x000fe400078e023d */
[----:B------:R-:W-:Y:S02]  /*2190*/  IMAD.MOV.U32 R12, RZ, RZ, R62 ;  /* 0x000000ffff0c7224 */ /* 0x000fe400078e003e */
[C---:B------:R-:W-:Y:S02]  /*21a0*/  IMAD R65, R73.reuse, R69, R8 ;  /* 0x0000004549417224 */ /* 0x040fe400078e0208 */
[----:B------:R-:W-:-:S04]  /*21b0*/  IMAD.WIDE.U32 R6, R73, R68, R12 ;  /* 0x0000004449067225 */ /* 0x000fc800078e000c */
[----:B------:R-:W-:Y:S01]  /*21c0*/  IMAD.IADD R5, R7, 0x1, R65 ;  /* 0x0000000107057824 */ /* 0x000fe200078e0241 */
[----:B--2---:R-:W-:-:S04]  /*21d0*/  LEA R14, P0, R6, R70, 0x1 ;  /* 0x00000046060e7211 */ /* 0x004fc800078008ff */
[----:B------:R-:W-:-:S05]  /*21e0*/  LEA.HI.X R15, R6, R71, R5, 0x1, P0 ;  /* 0x00000047060f7211 */ /* 0x000fca00000f0c05 */
[----:B------:R0:W2:Y:S01]  /*21f0*/  @P1 LDG.E.LTC128B.U16 R5, desc[UR36][R14.64] ;  /* 0x000000240e051981 */ /* 0x0000a2000c1e1520 */
[----:B------:R-:W-:Y:S01]  /*2200*/  IMAD.WIDE.U32 R6, R73, R68, R10 ;  /* 0x0000004449067225 */ /* 0x000fe200078e000a */
[----:B------:R-:W-:Y:S03]  /*2210*/  BSSY B1, `(.L_x_37) ;  /* 0x0000013000017945 */ /* 0x000fe60003800000 */
[----:B------:R-:W-:Y:S02]  /*2220*/  IMAD.IADD R7, R65, 0x1, R7 ;  /* 0x0000000141077824 */ /* 0x000fe400078e0207 */
[----:B------:R-:W-:Y:S01]  /*2230*/  IMAD.WIDE.U32 R20, R59, R64, R6 ;  /* 0x000000403b147225 */ /* 0x000fe200078e0006 */
[----:B0-----:R-:W-:-:S03]  /*2240*/  SHF.L.U64.HI R15, R68, 0x3, R69 ;  /* 0x00000003440f7819 */ /* 0x001fc60000010245 */
[----:B------:R-:W-:Y:S01]  /*2250*/  IMAD.IADD R7, R61, 0x1, R21 ;  /* 0x000000013d077824 */ /* 0x000fe200078e0215 */
[----:B------:R-:W-:Y:S01]  /*2260*/  LEA R6, P4, R20, R70, 0x1 ;  /* 0x0000004614067211 */ /* 0x000fe200078808ff */
[----:B------:R-:W-:-:S03]  /*2270*/  IMAD.SHL.U32 R14, R68, 0x8, RZ ;  /* 0x00000008440e7824 */ /* 0x000fc600078e00ff */
[----:B------:R-:W-:Y:S01]  /*2280*/  LEA.HI.X R7, R20, R71, R7, 0x1, P4 ;  /* 0x0000004714077211 */ /* 0x000fe200020f0c07 */
[----:B--2---:R-:W-:-:S04]  /*2290*/  IMAD.U32 R8, R5, 0x10000, RZ ;  /* 0x0001000005087824 */ /* 0x004fc800078e00ff */
[----:B------:R-:W-:Y:S01]  /*22a0*/  FMUL R9, R8, R57 ;  /* 0x0000003908097220 */ /* 0x000fe20000400000 */
[----:B------:R-:W-:-:S03]  /*22b0*/  LEA R8, P0, R60, UR4, 0x1 ;  /* 0x000000043c087c11 */ /* 0x000fc6000f8008ff */
[----:B------:R-:W-:Y:S01]  /*22c0*/  FFMA R24, R24, R56, R9 ;  /* 0x0000003818187223 */ /* 0x000fe20000000009 */
[----:B------:R-:W-:Y:S02]  /*22d0*/  LEA.HI.X R9, R60, UR5, R75, 0x1, P0 ;  /* 0x000000053c097c11 */ /* 0x000fe400080f0c4b */
[----:B------:R-:W-:Y:S02]  /*22e0*/  ISETP.GT.AND P0, PT, R4, 0x1, PT ;  /* 0x000000010400780c */ /* 0x000fe40003f04270 */
[----:B------:R-:W-:Y:S02]  /*22f0*/  F2FP.BF16.F32.PACK_AB R24, RZ, R24 ;  /* 0x00000018ff18723e */ /* 0x000fe400000010ff */
[----:B------:R-:W-:-:S03]  /*2300*/  ISETP.GT.AND P3, PT, R3, RZ, P0 ;  /* 0x000000ff0300720c */ /* 0x000fc60000764270 */
[----:B------:R0:W-:Y:S10]  /*2310*/  @P1 STG.E.U16 desc[UR36][R8.64], R24 ;  /* 0x0000001808001986 */ /* 0x0001f4000c101524 */
[----:B------:R-:W-:Y:S05]  /*2320*/  @!P3 BRA `(.L_x_38) ;  /* 0x000000000004b947 */ /* 0x000fea0003800000 */
[----:B------:R1:W5:Y:S02]  /*2330*/  LDG.E.LTC128B.U16 R5, desc[UR36][R6.64+0x2] ;  /* 0x0000022406057981 */ /* 0x000364000c1e1520 */
.L_x_38:
[----:B------:R-:W-:Y:S05]  /*2340*/  BSYNC B1 ;  /* 0x0000000000017941 */ /* 0x000fea0003800000 */
.L_x_37:
[----:B-----5:R-:W-:Y:S01]  /*2350*/  IMAD.U32 R12, R5, 0x10000, RZ ;  /* 0x00010000050c7824 */ /* 0x020fe200078e00ff */
[----:B------:R-:W-:Y:S01]  /*2360*/  ISETP.GT.AND P2, PT, R3, 0x8, P2 ;  /* 0x000000080300780c */ /* 0x000fe20001744270 */
[----:B------:R-:W-:Y:S01]  /*2370*/  IMAD.WIDE.U32 R20, R73, R68, R14 ;  /* 0x0000004449147225 */ /* 0x000fe200078e000e */
[----:B0-----:R-:W-:-:S03]  /*2380*/  PRMT R24, R5, 0x7610, R24 ;  /* 0x0000761005187816 */ /* 0x001fc60000000018 */
[----:B------:R-:W-:Y:S01]  /*2390*/  FMUL R12, R12, R57 ;  /* 0x000000390c0c7220 */ /* 0x000fe20000400000 */
[----:B------:R-:W-:Y:S01]  /*23a0*/  IMAD.IADD R65, R65, 0x1, R21 ;  /* 0x0000000141417824 */ /* 0x000fe200078e0215 */
[----:B------:R-:W-:Y:S02]  /*23b0*/  IADD3 R62, P1, R62, R20, RZ ;  /* 0x000000143e3e7210 */ /* 0x000fe40007f3e0ff */
[----:B------:R-:W-:-:S03]  /*23c0*/  FFMA R12, R25, R56, R12 ;  /* 0x00000038190c7223 */ /* 0x000fc6000000000c */
[----:B------:R-:W-:Y:S02]  /*23d0*/  IMAD.X R13, R65, 0x1, R13, P1 ;  /* 0x00000001410d7824 */ /* 0x000fe400008e060d */
[----:B------:R-:W-:Y:S02]  /*23e0*/  F2FP.BF16.F32.PACK_AB R12, RZ, R12 ;  /* 0x0000000cff0c723e */ /* 0x000fe400000010ff */
[----:B------:R-:W-:Y:S02]  /*23f0*/  LEA R14, P1, R62, R70, 0x1 ;  /* 0x000000463e0e7211 */ /* 0x000fe400078208ff */
[----:B------:R-:W-:Y:S02]  /*2400*/  PRMT R21, R12, 0x7610, R21 ;  /* 0x000076100c157816 */ /* 0x000fe40000000015 */
[----:B------:R-:W-:-:S03]  /*2410*/  LEA.HI.X R15, R62, R71, R13, 0x1, P1 ;  /* 0x000000473e0f7211 */ /* 0x000fc600008f0c0d */
[----:B------:R0:W-:Y:S04]  /*2420*/  @P3 STG.E.U16 desc[UR36][R8.64+0x2], R21 ;  /* 0x0000021508003986 */ /* 0x0001e8000c101524 */
[----:B------:R-:W2:Y:S01]  /*2430*/  @P2 LDG.E.LTC128B.U16 R24, desc[UR36][R14.64] ;  /* 0x000000240e182981 */ /* 0x000ea2000c1e1520 */
[----:B------:R-:W-:Y:S01]  /*2440*/  IADD3 R20, P1, R10, R20, RZ ;  /* 0x000000140a147210 */ /* 0x000fe20007f3e0ff */
[----:B------:R-:W-:Y:S01]  /*2450*/  BSSY B1, `(.L_x_39) ;  /* 0x0000011000017945 */ /* 0x000fe20003800000 */
[C---:B------:R-:W-:Y:S02]  /*2460*/  SHF.L.U64.HI R13, R66.reuse, 0x4, R67 ;  /* 0x00000004420d7819 */ /* 0x040fe40000010243 */
[----:B------:R-:W-:Y:S01]  /*2470*/  ISETP.GT.AND P0, PT, R3, 0x8, P0 ;  /* 0x000000080300780c */ /* 0x000fe20000704270 */
[----:B0-----:R-:W-:Y:S01]  /*2480*/  IMAD.X R21, R11, 0x1, R65, P1 ;  /* 0x000000010b157824 */ /* 0x001fe200008e0641 */
[----:B------:R-:W-:Y:S01]  /*2490*/  LEA R12, P1, R66, R8, 0x4 ;  /* 0x00000008420c7211 */ /* 0x000fe200078220ff */
[----:B------:R-:W-:-:S04]  /*24a0*/  IMAD.WIDE.U32 R20, R59, R64, R20 ;  /* 0x000000403b147225 */ /* 0x000fc800078e0014 */
[----:B------:R-:W-:Y:S02]  /*24b0*/  IMAD.X R13, R13, 0x1, R9, P1 ;  /* 0x000000010d0d7824 */ /* 0x000fe400008e0609 */
[----:B------:R-:W-:Y:S02]  /*24c0*/  IMAD.IADD R11, R61, 0x1, R21 ;  /* 0x000000013d0b7824 */ /* 0x000fe400078e0215 */
[----:B--2---:R-:W-:-:S04]  /*24d0*/  IMAD.U32 R10, R24, 0x10000, RZ ;  /* 0x00010000180a7824 */ /* 0x004fc800078e00ff */
[----:B------:R-:W-:Y:S01]  /*24e0*/  FMUL R5, R10, R57 ;  /* 0x000000390a057220 */ /* 0x000fe20000400000 */
[----:B------:R-:W-:-:S03]  /*24f0*/  LEA R10, P3, R20, R70, 0x1 ;  /* 0x00000046140a7211 */ /* 0x000fc600078608ff */
[----:B------:R-:W-:Y:S01]  /*2500*/  FFMA R5, R26, R56, R5 ;  /* 0x000000381a057223 */ /* 0x000fe20000000005 */
[----:B------:R-:W-:-:S04]  /*2510*/  LEA.HI.X R11, R20, R71, R11, 0x1, P3 ;  /* 0x00000047140b7211 */ /* 0x000fc800018f0c0b */
[----:B------:R-:W-:-:S05]  /*2520*/  F2FP.BF16.F32.PACK_AB R5, RZ, R5 ;  /* 0x00000005ff05723e */ /* 0x000fca00000010ff */
[----:B------:R0:W-:Y:S01]  /*2530*/  @P2 STG.E.U16 desc[UR36][R12.64], R5 ;  /* 0x000000050c002986 */ /* 0x0001e2000c101524 */
[----:B------:R-:W-:Y:S05]  /*2540*/  @!P0 BRA `(.L_x_40) ;  /* 0x0000000000048947 */ /* 0x000fea0003800000 */
[----:B------:R2:W5:Y:S02]  /*2550*/  LDG.E.LTC128B.U16 R24, desc[UR36][R10.64+0x2] ;  /* 0x000002240a187981 */ /* 0x000564000c1e1520 */
.L_x_40:
[----:B------:R-:W-:Y:S05]  /*2560*/  BSYNC B1 ;  /* 0x0000000000017941 */ /* 0x000fea0003800000 */
.L_x_39:
[----:B-----5:R-:W-:Y:S01]  /*2570*/  IMAD.U32 R14, R24, 0x10000, RZ ;  /* 0x00010000180e7824 */ /* 0x020fe200078e00ff */
[----:B------:R-:W-:Y:S01]  /*2580*/  ISETP.GT.AND P1, PT, R4, 0x8, PT ;  /* 0x000000080400780c */ /* 0x000fe20003f24270 */
[----:B------:R-:W-:Y:S02]  /*2590*/  BSSY B1, `(.L_x_41) ;  /* 0x0000008000017945 */ /* 0x000fe40003800000 */
[----:B------:R-:W-:Y:S01]  /*25a0*/  FMUL R14, R14, R57 ;  /* 0x000000390e0e7220 */ /* 0x000fe20000400000 */
[----:B------:R-:W-:-:S03]  /*25b0*/  ISETP.GT.AND P2, PT, R3, RZ, P1 ;  /* 0x000000ff0300720c */ /* 0x000fc60000f44270 */
[----:B------:R-:W-:-:S05]  /*25c0*/  FFMA R14, R27, R56, R14 ;  /* 0x000000381b0e7223 */ /* 0x000fca000000000e */
[----:B------:R-:W-:-:S05]  /*25d0*/  F2FP.BF16.F32.PACK_AB R14, RZ, R14 ;  /* 0x0000000eff0e723e */ /* 0x000fca00000010ff */
[----:B------:R3:W-:Y:S01]  /*25e0*/  @P0 STG.E.U16 desc[UR36][R12.64+0x2], R14 ;  /* 0x0000020e0c000986 */ /* 0x0007e2000c101524 */
[----:B------:R-:W-:Y:S05]  /*25f0*/  @!P2 BRA `(.L_x_42) ;  /* 0x000000000004a947 */ /* 0x000fea0003800000 */
[----:B------:R4:W5:Y:S02]  /*2600*/  LDG.E.LTC128B.U16 R24, desc[UR36][R6.64+0x10] ;  /* 0x0000102406187981 */ /* 0x000964000c1e1520 */
.L_x_42:
[----:B------:R-:W-:Y:S05]  /*2610*/  BSYNC B1 ;  /* 0x0000000000017941 */ /* 0x000fea0003800000 */
.L_x_41:
[----:B---3-5:R-:W-:Y:S01]  /*2620*/  IMAD.U32 R14, R24, 0x10000, RZ ;  /* 0x00010000180e7824 */ /* 0x028fe200078e00ff */
[----:B------:R-:W-:Y:S01]  /*2630*/  ISETP.GT.AND P0, PT, R4, 0x9, PT ;  /* 0x000000090400780c */ /* 0x000fe20003f04270 */
[----:B------:R-:W-:Y:S02]  /*2640*/  BSSY B1, `(.L_x_43) ;  /* 0x0000008000017945 */ /* 0x000fe40003800000 */
[----:B0-----:R-:W-:Y:S01]  /*2650*/  FMUL R5, R14, R57 ;  /* 0x000000390e057220 */ /* 0x001fe20000400000 */
[----:B------:R-:W-:-:S03]  /*2660*/  ISETP.GT.AND P3, PT, R3, RZ, P0 ;  /* 0x000000ff0300720c */ /* 0x000fc60000764270 */
[----:B------:R-:W-:-:S05]  /*2670*/  FFMA R5, R28, R56, R5 ;  /* 0x000000381c057223 */ /* 0x000fca0000000005 */
[----:B------:R-:W-:-:S05]  /*2680*/  F2FP.BF16.F32.PACK_AB R5, RZ, R5 ;  /* 0x00000005ff05723e */ /* 0x000fca00000010ff */
[----:B------:R0:W-:Y:S01]  /*2690*/  @P2 STG.E.U16 desc[UR36][R8.64+0x10], R5 ;  /* 0x0000100508002986 */ /* 0x0001e2000c101524 */
[----:B------:R-:W-:Y:S05]  /*26a0*/  @!P3 BRA `(.L_x_44) ;  /* 0x000000000004b947 */ /* 0x000fea0003800000 */
[----:B------:R3:W5:Y:S02]  /*26b0*/  LDG.E.LTC128B.U16 R24, desc[UR36][R6.64+0x12] ;  /* 0x0000122406187981 */ /* 0x000764000c1e1520 */
.L_x_44:
[----:B------:R-:W-:Y:S05]  /*26c0*/  BSYNC B1 ;  /* 0x0000000000017941 */ /* 0x000fea0003800000 */
.L_x_43:
[----:B-----5:R-:W-:Y:S01]  /*26d0*/  IMAD.U32 R14, R24, 0x10000, RZ ;  /* 0x00010000180e7824 */ /* 0x020fe200078e00ff */
[----:B------:R-:W-:Y:S01]  /*26e0*/  ISETP.GT.AND P1, PT, R3, 0x8, P1 ;  /* 0x000000080300780c */ /* 0x000fe20000f24270 */
[----:B------:R-:W-:Y:S02]  /*26f0*/  BSSY B1, `(.L_x_45) ;  /* 0x0000007000017945 */ /* 0x000fe40003800000 */
[----:B------:R-:W-:-:S04]  /*2700*/  FMUL R14, R14, R57 ;  /* 0x000000390e0e7220 */ /* 0x000fc80000400000 */
[----:B------:R-:W-:-:S05]  /*2710*/  FFMA R14, R29, R56, R14 ;  /* 0x000000381d0e7223 */ /* 0x000fca000000000e */
[----:B------:R-:W-:-:S05]  /*2720*/  F2FP.BF16.F32.PACK_AB R14, RZ, R14 ;  /* 0x0000000eff0e723e */ /* 0x000fca00000010ff */
[----:B------:R0:W-:Y:S01]  /*2730*/  @P3 STG.E.U16 desc[UR36][R8.64+0x12], R14 ;  /* 0x0000120e08003986 */ /* 0x0001e2000c101524 */
[----:B------:R-:W-:Y:S05]  /*2740*/  @!P1 BRA `(.L_x_46) ;  /* 0x0000000000049947 */ /* 0x000fea0003800000 */
[----:B------:R0:W5:Y:S02]  /*2750*/  LDG.E.LTC128B.U16 R24, desc[UR36][R10.64+0x10] ;  /* 0x000010240a187981 */ /* 0x000164000c1e1520 */
.L_x_46:
[----:B------:R-:W-:Y:S05]  /*2760*/  BSYNC B1 ;  /* 0x0000000000017941 */ /* 0x000fea0003800000 */
.L_x_45:
[----:B0----5:R-:W-:Y:S01]  /*2770*/  IMAD.U32 R14, R24, 0x10000, RZ ;  /* 0x00010000180e7824 */ /* 0x021fe200078e00ff */
        /* <DEDUP_REMOVED lines=8> */
.L_x_48:
[----:B------:R-:W-:Y:S05]  /*2800*/  BSYNC B1 ;  /* 0x0000000000017941 */ /* 0x000fea0003800000 */
.L_x_47:
        /* <DEDUP_REMOVED lines=10> */
.L_x_50:
[----:B------:R-:W-:Y:S05]  /*28b0*/  BSYNC B1 ;  /* 0x0000000000017941 */ /* 0x000fea0003800000 */
.L_x_49:
[----:B0----5:R-:W-:Y:S01]  /*28c0*/  IMAD.U32 R14, R24, 0x10000, RZ ;  /* 0x00010000180e7824 */ /* 0x021fe200078e00ff */
        /* <DEDUP_REMOVED lines=9> */
.L_x_52:
[----:B------:R-:W-:Y:S05]  /*2960*/  BSYNC B1 ;  /* 0x0000000000017941 */ /* 0x000fea0003800000 */
.L_x_51:
        /* <DEDUP_REMOVED lines=9> */
.L_x_54:
[----:B------:R-:W-:Y:S05]  /*2a00*/  BSYNC B1 ;  /* 0x0000000000017941 */ /* 0x000fea0003800000 */
.L_x_53:
        /* <DEDUP_REMOVED lines=9> */
.L_x_56:
[----:B------:R-:W-:Y:S05]  /*2aa0*/  BSYNC B1 ;  /* 0x0000000000017941 */ /* 0x000fea0003800000 */
.L_x_55:
        /* <DEDUP_REMOVED lines=10> */
.L_x_58:
[----:B------:R-:W-:Y:S05]  /*2b50*/  BSYNC B1 ;  /* 0x0000000000017941 */ /* 0x000fea0003800000 */
.L_x_57:
        /* <DEDUP_REMOVED lines=10> */
.L_x_60:
[----:B------:R-:W-:Y:S05]  /*2c00*/  BSYNC B1 ;  /* 0x0000000000017941 */ /* 0x000fea0003800000 */
.L_x_59:
        /* <DEDUP_REMOVED lines=9> */
.L_x_62:
[----:B------:R-:W-:Y:S05]  /*2ca0*/  BSYNC B1 ;  /* 0x0000000000017941 */ /* 0x000fea0003800000 */
.L_x_61:
        /* <DEDUP_REMOVED lines=9> */
.L_x_64:
[----:B------:R-:W-:Y:S05]  /*2d40*/  BSYNC B1 ;  /* 0x0000000000017941 */ /* 0x000fea0003800000 */
.L_x_63:
        /* <DEDUP_REMOVED lines=10> */
.L_x_66:
[----:B------:R-:W-:Y:S05]  /*2df0*/  BSYNC B1 ;  /* 0x0000000000017941 */ /* 0x000fea0003800000 */
.L_x_65:
        /* <DEDUP_REMOVED lines=10> */
.L_x_68:
[----:B------:R-:W-:Y:S05]  /*2ea0*/  BSYNC B1 ;  /* 0x0000000000017941 */ /* 0x000fea0003800000 */
.L_x_67:
        /* <DEDUP_REMOVED lines=9> */
.L_x_70:
[----:B------:R-:W-:Y:S05]  /*2f40*/  BSYNC B1 ;  /* 0x0000000000017941 */ /* 0x000fea0003800000 */
.L_x_69:
        /* <DEDUP_REMOVED lines=9> */
.L_x_72:
[----:B------:R-:W-:Y:S05]  /*2fe0*/  BSYNC B1 ;  /* 0x0000000000017941 */ /* 0x000fea0003800000 */
.L_x_71:
        /* <DEDUP_REMOVED lines=10> */
.L_x_74:
[----:B------:R-:W-:Y:S05]  /*3090*/  BSYNC B1 ;  /* 0x0000000000017941 */ /* 0x000fea0003800000 */
.L_x_73:
        /* <DEDUP_REMOVED lines=10> */
.L_x_76:
[----:B------:R-:W-:Y:S05]  /*3140*/  BSYNC B1 ;  /* 0x0000000000017941 */ /* 0x000fea0003800000 */
.L_x_75:
        /* <DEDUP_REMOVED lines=9> */
.L_x_78:
[----:B------:R-:W-:Y:S05]  /*31e0*/  BSYNC B1 ;  /* 0x0000000000017941 */ /* 0x000fea0003800000 */
.L_x_77:
        /* <DEDUP_REMOVED lines=9> */
.L_x_80:
[----:B------:R-:W-:Y:S05]  /*3280*/  BSYNC B1 ;  /* 0x0000000000017941 */ /* 0x000fea0003800000 */
.L_x_79:
        /* <DEDUP_REMOVED lines=10> */
.L_x_82:
[----:B------:R-:W-:Y:S05]  /*3330*/  BSYNC B1 ;  /* 0x0000000000017941 */ /* 0x000fea0003800000 */
.L_x_81:
        /* <DEDUP_REMOVED lines=10> */
.L_x_84:
[----:B------:R-:W-:Y:S05]  /*33e0*/  BSYNC B1 ;  /* 0x0000000000017941 */ /* 0x000fea0003800000 */
.L_x_83:
        /* <DEDUP_REMOVED lines=9> */
.L_x_86:
[----:B------:R-:W-:Y:S05]  /*3480*/  BSYNC B1 ;  /* 0x0000000000017941 */ /* 0x000fea0003800000 */
.L_x_85:
        /* <DEDUP_REMOVED lines=9> */
.L_x_88:
[----:B------:R-:W-:Y:S05]  /*3520*/  BSYNC B1 ;  /* 0x0000000000017941 */ /* 0x000fea0003800000 */
.L_x_87:
        /* <DEDUP_REMOVED lines=10> */
.L_x_90:
[----:B------:R-:W-:Y:S05]  /*35d0*/  BSYNC B1 ;  /* 0x0000000000017941 */ /* 0x000fea0003800000 */
.L_x_89:
[----:B0----5:R-:W-:Y:S01]  /*35e0*/  IMAD.U32 R14, R24, 0x10000, RZ ;  /* 0x00010000180e7824 */ /* 0x021fe200078e00ff */
[----:B------:R-:W-:Y:S01]  /*35f0*/  ISETP.GT.AND P0, PT, R4, 0x39, PT ;  /* 0x000000390400780c */ /* 0x000fe20003f04270 */
[----:B------:R-:W-:Y:S01]  /*3600*/  @P2 IMAD.MOV.U32 R4, RZ, RZ, R8 ;  /* 0x000000ffff042224 */ /* 0x000fe200078e0008 */
[----:B------:R-:W-:Y:S01]  /*3610*/  BSSY B1, `(.L_x_91) ;  /* 0x000000a000017945 */ /* 0x000fe20003800000 */
[----:B------:R-:W-:Y:S01]  /*3620*/  FMUL R5, R14, R57 ;  /* 0x000000390e057220 */ /* 0x000fe20000400000 */
[----:B------:R-:W-:-:S03]  /*3630*/  ISETP.GT.AND P3, PT, R3, RZ, P0 ;  /* 0x000000ff0300720c */ /* 0x000fc60000764270 */
[----:B------:R-:W-:-:S05]  /*3640*/  FFMA R5, R52, R56, R5 ;  /* 0x0000003834057223 */ /* 0x000fca0000000005 */
[----:B------:R-:W-:-:S04]  /*3650*/  F2FP.BF16.F32.PACK_AB R5, RZ, R5 ;  /* 0x00000005ff05723e */ /* 0x000fc800000010ff */
[----:B------:R-:W-:Y:S01]  /*3660*/  PRMT R14, R5, 0x7610, R14 ;  /* 0x00007610050e7816 */ /* 0x000fe2000000000e */
[----:B------:R-:W-:-:S05]  /*3670*/  @P2 IMAD.MOV.U32 R5, RZ, RZ, R9 ;  /* 0x000000ffff052224 */ /* 0x000fca00078e0009 */
[----:B------:R0:W-:Y:S01]  /*3680*/  @P2 STG.E.U16 desc[UR36][R4.64+0x70], R14 ;  /* 0x0000700e04002986 */ /* 0x0001e2000c101524 */
[----:B------:R-:W-:Y:S05]  /*3690*/  @!P3 BRA `(.L_x_92) ;  /* 0x000000000004b947 */ /* 0x000fea0003800000 */
[----:B------:R0:W5:Y:S02]  /*36a0*/  LDG.E.LTC128B.U16 R24, desc[UR36][R6.64+0x72] ;  /* 0x0000722406187981 */ /* 0x000164000c1e1520 */
.L_x_92:
[----:B------:R-:W-:Y:S05]  /*36b0*/  BSYNC B1 ;  /* 0x0000000000017941 */ /* 0x000fea0003800000 */
.L_x_91:
        /* <DEDUP_REMOVED lines=9> */
.L_x_94:
[----:B------:R-:W-:Y:S05]  /*3750*/  BSYNC B1 ;  /* 0x0000000000017941 */ /* 0x000fea0003800000 */
.L_x_93:
[----:B0----5:R-:W-:Y:S01]  /*3760*/  IMAD.U32 R4, R24, 0x10000, RZ ;  /* 0x0001000018047824 */ /* 0x021fe200078e00ff */
[----:B------:R-:W-:Y:S01]  /*3770*/  ISETP.GT.AND P0, PT, R3, 0x8, P0 ;  /* 0x000000080300780c */ /* 0x000fe20000704270 */
[----:B------:R-:W-:Y:S02]  /*3780*/  BSSY B1, `(.L_x_95) ;  /* 0x000000a000017945 */ /* 0x000fe40003800000 */
[----:B------:R-:W-:Y:S01]  /*3790*/  FMUL R5, R4, R57 ;  /* 0x0000003904057220 */ /* 0x000fe20000400000 */
[----:B------:R-:W-:-:S03]  /*37a0*/  @P1 IMAD.MOV.U32 R4, RZ, RZ, R12 ;  /* 0x000000ffff041224 */ /* 0x000fc600078e000c */
[----:B------:R-:W-:-:S05]  /*37b0*/  FFMA R5, R54, R56, R5 ;  /* 0x0000003836057223 */ /* 0x000fca0000000005 */
[----:B------:R-:W-:-:S04]  /*37c0*/  F2FP.BF16.F32.PACK_AB R5, RZ, R5 ;  /* 0x00000005ff05723e */ /* 0x000fc800000010ff */
[----:B-1-34-:R-:W-:Y:S01]  /*37d0*/  PRMT R6, R5, 0x7610, R6 ;  /* 0x0000761005067816 */ /* 0x01afe20000000006 */
[----:B------:R-:W-:-:S05]  /*37e0*/  @P1 IMAD.MOV.U32 R5, RZ, RZ, R13 ;  /* 0x000000ffff051224 */ /* 0x000fca00078e000d */
[----:B------:R0:W-:Y:S01]  /*37f0*/  @P1 STG.E.U16 desc[UR36][R4.64+0x70], R6 ;  /* 0x0000700604001986 */ /* 0x0001e2000c101524 */
[----:B------:R-:W-:Y:S05]  /*3800*/  @!P0 BRA `(.L_x_96) ;  /* 0x0000000000048947 */ /* 0x000fea0003800000 */
[----:B------:R1:W5:Y:S02]  /*3810*/  LDG.E.LTC128B.U16 R24, desc[UR36][R10.64+0x72] ;  /* 0x000072240a187981 */ /* 0x000364000c1e1520 */
.L_x_96:
[----:B------:R-:W-:Y:S05]  /*3820*/  BSYNC B1 ;  /* 0x0000000000017941 */ /* 0x000fea0003800000 */
.L_x_95:
[----:B------:R-:W-:Y:S05]  /*3830*/  @!P0 BRA `(.L_x_97) ;  /* 0x0000000800a88947 */ /* 0x000fea0003800000 */
[----:B-----5:R-:W-:-:S04]  /*3840*/  IMAD.U32 R24, R24, 0x10000, RZ ;  /* 0x0001000018187824 */ /* 0x020fc800078e00ff */
[----:B------:R-:W-:-:S04]  /*3850*/  FMUL R24, R24, R57 ;  /* 0x0000003918187220 */ /* 0x000fc80000400000 */
[----:B------:R-:W-:-:S05]  /*3860*/  FFMA R24, R55, R56, R24 ;  /* 0x0000003837187223 */ /* 0x000fca0000000018 */
[----:B------:R-:W-:-:S05]  /*3870*/  F2FP.BF16.F32.PACK_AB R24, RZ, R24 ;  /* 0x00000018ff18723e */ /* 0x000fca00000010ff */
[----:B------:R3:W-:Y:S01]  /*3880*/  STG.E.U16 desc[UR36][R12.64+0x72], R24 ;  /* 0x000072180c007986 */ /* 0x0007e2000c101524 */
[----:B------:R-:W-:Y:S05]  /*3890*/  BRA `(.L_x_97) ;  /* 0x0000000800907947 */ /* 0x000fea0003800000 */
.L_x_36:
[----:B------:R-:W-:Y:S01]  /*38a0*/  ISETP.GT.AND P0, PT, R4, 0x1, PT ;  /* 0x000000010400780c */ /* 0x000fe20003f04270 */
[----:B------:R-:W-:Y:S01]  /*38b0*/  ULDC.64 UR4, c[0x0][0x5c0] ;  /* 0x0001700000047ab9 */ /* 0x000fe20000000a00 */
[-C--:B------:R-:W-:Y:S01]  /*38c0*/  FMUL R24, R24, R56.reuse ;  /* 0x0000003818187220 */ /* 0x080fe20000400000 */
[-C--:B------:R-:W-:Y:S01]  /*38d0*/  FMUL R25, R25, R56.reuse ;  /* 0x0000003819197220 */ /* 0x080fe20000400000 */
[----:B------:R-:W-:Y:S01]  /*38e0*/  ISETP.GT.AND P3, PT, R3, RZ, P0 ;  /* 0x000000ff0300720c */ /* 0x000fe20000764270 */
[-C--:B------:R-:W-:Y:S01]  /*38f0*/  FMUL R26, R26, R56.reuse ;  /* 0x000000381a1a7220 */ /* 0x080fe20000400000 */
[----:B------:R-:W-:Y:S01]  /*3900*/  LEA R6, P4, R60, UR4, 0x1 ;  /* 0x000000043c067c11 */ /* 0x000fe2000f8808ff */
[----:B------:R-:W-:Y:S01]  /*3910*/  FMUL R27, R27, R56 ;  /* 0x000000381b1b7220 */ /* 0x000fe20000400000 */
[----:B------:R-:W-:Y:S01]  /*3920*/  F2FP.BF16.F32.PACK_AB R24, RZ, R24 ;  /* 0x00000018ff18723e */ /* 0x000fe200000010ff */
[-C--:B------:R-:W-:Y:S01]  /*3930*/  FMUL R28, R28, R56.reuse ;  /* 0x000000381c1c7220 */ /* 0x080fe20000400000 */
[----:B------:R-:W-:Y:S01]  /*3940*/  LEA.HI.X R7, R60, UR5, R75, 0x1, P4 ;  /* 0x000000053c077c11 */ /* 0x000fe2000a0f0c4b */
[-C--:B------:R-:W-:Y:S01]  /*3950*/  FMUL R29, R29, R56.reuse ;  /* 0x000000381d1d7220 */ /* 0x080fe20000400000 */
[----:B------:R-:W-:Y:S01]  /*3960*/  F2FP.BF16.F32.PACK_AB R25, RZ, R25 ;  /* 0x00000019ff19723e */ /* 0x000fe200000010ff */
[-C--:B------:R-:W-:Y:S01]  /*3970*/  FMUL R30, R30, R56.reuse ;  /* 0x000000381e1e7220 */ /* 0x080fe20000400000 */
[----:B------:R-:W-:Y:S01]  /*3980*/  SHF.L.U64.HI R67, R66, 0x4, R67 ;  /* 0x0000000442437819 */ /* 0x000fe20000010243 */
[----:B------:R-:W-:Y:S01]  /*3990*/  @P1 STG.E.U16 desc[UR36][R6.64], R24 ;  /* 0x0000001806001986 */ /* 0x000fe2000c101524 */
[----:B------:R-:W-:Y:S01]  /*39a0*/  ISETP.GT.AND P1, PT, R4, 0x8, PT ;  /* 0x000000080400780c */ /* 0x000fe20003f24270 */
[----:B------:R-:W-:Y:S01]  /*39b0*/  FMUL R31, R31, R56 ;  /* 0x000000381f1f7220 */ /* 0x000fe20000400000 */
[C---:B------:R-:W-:Y:S01]  /*39c0*/  ISETP.GT.AND P4, PT, R3.reuse, 0x8, P0 ;  /* 0x000000080300780c */ /* 0x040fe20000784270 */
[----:B------:R-:W-:Y:S01]  /*39d0*/  @P3 STG.E.U16 desc[UR36][R6.64+0x2], R25 ;  /* 0x0000021906003986 */ /* 0x000fe2000c101524 */
[----:B------:R-:W-:Y:S01]  /*39e0*/  LEA R8, P3, R66, R6, 0x4 ;  /* 0x0000000642087211 */ /* 0x000fe200078620ff */
[-C--:B------:R-:W-:Y:S01]  /*39f0*/  FMUL R32, R32, R56.reuse ;  /* 0x0000003820207220 */ /* 0x080fe20000400000 */
[----:B------:R-:W-:Y:S01]  /*3a00*/  ISETP.GT.AND P2, PT, R3, 0x8, P2 ;  /* 0x000000080300780c */ /* 0x000fe20001744270 */
[-C--:B------:R-:W-:Y:S01]  /*3a10*/  FMUL R33, R33, R56.reuse ;  /* 0x0000003821217220 */ /* 0x080fe20000400000 */
[----:B------:R-:W-:Y:S01]  /*3a20*/  ISETP.GT.AND P0, PT, R4, 0x9, PT ;  /* 0x000000090400780c */ /* 0x000fe20003f04270 */
[----:B------:R-:W-:Y:S01]  /*3a30*/  IMAD.X R9, R67, 0x1, R7, P3 ;  /* 0x0000000143097824 */ /* 0x000fe200018e0607 */
[C---:B------:R-:W-:Y:S01]  /*3a40*/  ISETP.GT.AND P5, PT, R3.reuse, RZ, P1 ;  /* 0x000000ff0300720c */ /* 0x040fe20000fa4270 */
[-C--:B------:R-:W-:Y:S01]  /*3a50*/  FMUL R34, R34, R56.reuse ;  /* 0x0000003822227220 */ /* 0x080fe20000400000 */
[----:B------:R-:W-:Y:S01]  /*3a60*/  ISETP.GT.AND P3, PT, R3, RZ, P0 ;  /* 0x000000ff0300720c */ /* 0x000fe20000764270 */
[----:B------:R-:W-:Y:S01]  /*3a70*/  FMUL R35, R35, R56 ;  /* 0x0000003823237220 */ /* 0x000fe20000400000 */
[----:B------:R-:W-:Y:S01]  /*3a80*/  F2FP.BF16.F32.PACK_AB R26, RZ, R26 ;  /* 0x0000001aff1a723e */ /* 0x000fe200000010ff */
[-C--:B------:R-:W-:Y:S01]  /*3a90*/  FMUL R36, R36, R56.reuse ;  /* 0x0000003824247220 */ /* 0x080fe20000400000 */
[----:B------:R-:W-:Y:S01]  /*3aa0*/  F2FP.BF16.F32.PACK_AB R27, RZ, R27 ;  /* 0x0000001bff1b723e */ /* 0x000fe200000010ff */
[----:B------:R-:W-:Y:S01]  /*3ab0*/  FMUL R37, R37, R56 ;  /* 0x0000003825257220 */ /* 0x000fe20000400000 */
[----:B------:R-:W-:Y:S01]  /*3ac0*/  F2FP.BF16.F32.PACK_AB R28, RZ, R28 ;  /* 0x0000001cff1c723e */ /* 0x000fe200000010ff */
[----:B------:R-:W-:Y:S01]  /*3ad0*/  @P2 STG.E.U16 desc[UR36][R8.64], R26 ;  /* 0x0000001a08002986 */ /* 0x000fe2000c101524 */
[----:B------:R-:W-:Y:S01]  /*3ae0*/  F2FP.BF16.F32.PACK_AB R29, RZ, R29 ;  /* 0x0000001dff1d723e */ /* 0x000fe200000010ff */
[-C--:B------:R-:W-:Y:S01]  /*3af0*/  FMUL R38, R38, R56.reuse ;  /* 0x0000003826267220 */ /* 0x080fe20000400000 */
[----:B------:R-:W-:Y:S01]  /*3b00*/  ISETP.GT.AND P2, PT, R3, 0x8, P1 ;  /* 0x000000080300780c */ /* 0x000fe20000f44270 */
[----:B------:R-:W-:Y:S01]  /*3b10*/  @P4 STG.E.U16 desc[UR36][R8.64+0x2], R27 ;  /* 0x0000021b08004986 */ /* 0x000fe2000c101524 */
[----:B------:R-:W-:Y:S01]  /*3b20*/  ISETP.GT.AND P1, PT, R4, 0x10, PT ;  /* 0x000000100400780c */ /* 0x000fe20003f24270 */
[----:B------:R-:W-:Y:S01]  /*3b30*/  FMUL R39, R39, R56 ;  /* 0x0000003827277220 */ /* 0x000fe20000400000 */
[----:B------:R-:W-:Y:S01]  /*3b40*/  F2FP.BF16.F32.PACK_AB R30, RZ, R30 ;  /* 0x0000001eff1e723e */ /* 0x000fe200000010ff */
[----:B------:R-:W-:Y:S01]  /*3b50*/  @P5 STG.E.U16 desc[UR36][R6.64+0x10], R28 ;  /* 0x0000101c06005986 */ /* 0x000fe2000c101524 */
[C---:B------:R-:W-:Y:S01]  /*3b60*/  ISETP.GT.AND P4, PT, R3.reuse, RZ, P1 ;  /* 0x000000ff0300720c */ /* 0x040fe20000f84270 */
[-C--:B------:R-:W-:Y:S01]  /*3b70*/  FMUL R40, R40, R56.reuse ;  /* 0x0000003828287220 */ /* 0x080fe20000400000 */
[----:B------:R-:W-:Y:S01]  /*3b80*/  F2FP.BF16.F32.PACK_AB R31, RZ, R31 ;  /* 0x0000001fff1f723e */ /* 0x000fe200000010ff */
[----:B------:R-:W-:Y:S01]  /*3b90*/  @P3 STG.E.U16 desc[UR36][R6.64+0x12], R29 ;  /* 0x0000121d06003986 */ /* 0x000fe2000c101524 */
[----:B------:R-:W-:Y:S01]  /*3ba0*/  ISETP.GT.AND P3, PT, R3, 0x8, P0 ;  /* 0x000000080300780c */ /* 0x000fe20000764270 */
[----:B------:R-:W-:Y:S01]  /*3bb0*/  FMUL R41, R41, R56 ;  /* 0x0000003829297220 */ /* 0x000fe20000400000 */
[----:B------:R-:W-:Y:S01]  /*3bc0*/  ISETP.GT.AND P0, PT, R4, 0x11, PT ;  /* 0x000000110400780c */ /* 0x000fe20003f04270 */
[----:B------:R-:W-:Y:S01]  /*3bd0*/  @P2 STG.E.U16 desc[UR36][R8.64+0x10], R30 ;  /* 0x0000101e08002986 */ /* 0x000fe2000c101524 */
[----:B------:R-:W-:Y:S01]  /*3be0*/  F2FP.BF16.F32.PACK_AB R32, RZ, R32 ;  /* 0x00000020ff20723e */ /* 0x000fe200000010ff */
[-C--:B------:R-:W-:Y:S01]  /*3bf0*/  FMUL R42, R42, R56.reuse ;  /* 0x000000382a2a7220 */ /* 0x080fe20000400000 */
[----:B------:R-:W-:Y:S01]  /*3c00*/  ISETP.GT.AND P5, PT, R3, RZ, P0 ;  /* 0x000000ff0300720c */ /* 0x000fe200007a4270 */
[-C--:B------:R-:W-:Y:S01]  /*3c10*/  FMUL R43, R43, R56.reuse ;  /* 0x000000382b2b7220 */ /* 0x080fe20000400000 */
[----:B------:R-:W-:Y:S01]  /*3c20*/  ISETP.GT.AND P2, PT, R3, 0x8, P1 ;  /* 0x000000080300780c */ /* 0x000fe20000f44270 */
[-C--:B------:R-:W-:Y:S01]  /*3c30*/  FMUL R44, R44, R56.reuse ;  /* 0x000000382c2c7220 */ /* 0x080fe20000400000 */
[----:B------:R-:W-:Y:S01]  /*3c40*/  ISETP.GT.AND P1, PT, R4, 0x18, PT ;  /* 0x000000180400780c */ /* 0x000fe20003f24270 */
[-C--:B------:R-:W-:Y:S01]  /*3c50*/  FMUL R45, R45, R56.reuse ;  /* 0x000000382d2d7220 */ /* 0x080fe20000400000 */
[----:B------:R-:W-:Y:S01]  /*3c60*/  F2FP.BF16.F32.PACK_AB R33, RZ, R33 ;  /* 0x00000021ff21723e */ /* 0x000fe200000010ff */
[----:B------:R-:W-:Y:S01]  /*3c70*/  @P3 STG.E.U16 desc[UR36][R8.64+0x12], R31 ;  /* 0x0000121f08003986 */ /* 0x000fe2000c101524 */
[C---:B------:R-:W-:Y:S01]  /*3c80*/  ISETP.GT.AND P3, PT, R3.reuse, 0x8, P0 ;  /* 0x000000080300780c */ /* 0x040fe20000764270 */
[-C--:B------:R-:W-:Y:S01]  /*3c90*/  FMUL R46, R46, R56.reuse ;  /* 0x000000382e2e7220 */ /* 0x080fe20000400000 */
[----:B------:R-:W-:Y:S01]  /*3ca0*/  ISETP.GT.AND P0, PT, R4, 0x19, PT ;  /* 0x000000190400780c */ /* 0x000fe20003f04270 */
[----:B------:R-:W-:Y:S01]  /*3cb0*/  @P4 STG.E.U16 desc[UR36][R6.64+0x20], R32 ;  /* 0x0000202006004986 */ /* 0x000fe2000c101524 */
[----:B------:R-:W-:Y:S01]  /*3cc0*/  ISETP.GT.AND P4, PT, R3, RZ, P1 ;  /* 0x000000ff0300720c */ /* 0x000fe20000f84270 */
[----:B------:R-:W-:Y:S01]  /*3cd0*/  FMUL R47, R47, R56 ;  /* 0x000000382f2f7220 */ /* 0x000fe20000400000 */
[----:B------:R-:W-:Y:S01]  /*3ce0*/  F2FP.BF16.F32.PACK_AB R34, RZ, R34 ;  /* 0x00000022ff22723e */ /* 0x000fe200000010ff */
[----:B------:R-:W-:Y:S01]  /*3cf0*/  @P5 STG.E.U16 desc[UR36][R6.64+0x22], R33 ;  /* 0x0000222106005986 */ /* 0x000fe2000c101524 */
[----:B------:R-:W-:Y:S01]  /*3d00*/  ISETP.GT.AND P5, PT, R3, RZ, P0 ;  /* 0x000000ff0300720c */ /* 0x000fe200007a4270 */
[----:B------:R-:W-:Y:S01]  /*3d10*/  FMUL R48, R48, R56 ;  /* 0x0000003830307220 */ /* 0x000fe20000400000 */
[----:B------:R-:W-:Y:S01]  /*3d20*/  F2FP.BF16.F32.PACK_AB R35, RZ, R35 ;  /* 0x00000023ff23723e */ /* 0x000fe200000010ff */
[----:B------:R-:W-:Y:S01]  /*3d30*/  @P2 STG.E.U16 desc[UR36][R8.64+0x20], R34 ;  /* 0x0000202208002986 */ /* 0x000fe2000c101524 */
[----:B------:R-:W-:Y:S01]  /*3d40*/  F2FP.BF16.F32.PACK_AB R36, RZ, R36 ;  /* 0x00000024ff24723e */ /* 0x000fe200000010ff */
[-C--:B------:R-:W-:Y:S01]  /*3d50*/  FMUL R49, R49, R56.reuse ;  /* 0x0000003831317220 */ /* 0x080fe20000400000 */
[C---:B------:R-:W-:Y:S01]  /*3d60*/  ISETP.GT.AND P2, PT, R3.reuse, 0x8, P1 ;  /* 0x000000080300780c */ /* 0x040fe20000f44270 */
[----:B------:R-:W-:Y:S01]  /*3d70*/  @P3 STG.E.U16 desc[UR36][R8.64+0x22], R35 ;  /* 0x0000222308003986 */ /* 0x000fe2000c101524 */
[----:B------:R-:W-:Y:S01]  /*3d80*/  ISETP.GT.AND P1, PT, R4, 0x20, PT ;  /* 0x000000200400780c */ /* 0x000fe20003f24270 */
[-C--:B------:R-:W-:Y:S01]  /*3d90*/  FMUL R50, R50, R56.reuse ;  /* 0x0000003832327220 */ /* 0x080fe20000400000 */
[----:B------:R-:W-:Y:S01]  /*3da0*/  F2FP.BF16.F32.PACK_AB R37, RZ, R37 ;  /* 0x00000025ff25723e */ /* 0x000fe200000010ff */
[----:B------:R-:W-:Y:S01]  /*3db0*/  @P4 STG.E.U16 desc[UR36][R6.64+0x30], R36 ;  /* 0x0000302406004986 */ /* 0x000fe2000c101524 */
[----:B------:R-:W-:Y:S01]  /*3dc0*/  ISETP.GT.AND P3, PT, R3, 0x8, P0 ;  /* 0x000000080300780c */ /* 0x000fe20000764270 */
[-C--:B------:R-:W-:Y:S01]  /*3dd0*/  FMUL R51, R51, R56.reuse ;  /* 0x0000003833337220 */ /* 0x080fe20000400000 */
[----:B------:R-:W-:Y:S01]  /*3de0*/  ISETP.GT.AND P0, PT, R4, 0x21, PT ;  /* 0x000000210400780c */ /* 0x000fe20003f04270 */
[----:B------:R-:W-:Y:S01]  /*3df0*/  @P5 STG.E.U16 desc[UR36][R6.64+0x32], R37 ;  /* 0x0000322506005986 */ /* 0x000fe2000c101524 */
        /* <DEDUP_REMOVED lines=10> */
[----:B------:R-:W-:-:S02]  /*3ea0*/  F2FP.BF16.F32.PACK_AB R41, RZ, R41 ;  /* 0x00000029ff29723e */ /* 0x000fc400000010ff */
[C---:B------:R-:W-:Y:S01]  /*3eb0*/  ISETP.GT.AND P1, PT, R3.reuse, 0x8, P1 ;  /* 0x000000080300780c */ /* 0x040fe20000f24270 */
[----:B------:R-:W-:Y:S01]  /*3ec0*/  @P3 STG.E.U16 desc[UR36][R8.64+0x32], R39 ;  /* 0x0000322708003986 */ /* 0x000fe2000c101524 */
[C---:B------:R-:W-:Y:S02]  /*3ed0*/  ISETP.GT.AND P2, PT, R3.reuse, 0x8, P0 ;  /* 0x000000080300780c */ /* 0x040fe40000744270 */
[C---:B------:R-:W-:Y:S01]  /*3ee0*/  ISETP.GT.AND P0, PT, R4.reuse, 0x29, PT ;  /* 0x000000290400780c */ /* 0x040fe20003f04270 */
[----:B------:R-:W-:Y:S01]  /*3ef0*/  @P4 STG.E.U16 desc[UR36][R6.64+0x40], R40 ;  /* 0x0000402806004986 */ /* 0x000fe2000c101524 */
[----:B------:R-:W-:Y:S02]  /*3f00*/  ISETP.GT.AND P4, PT, R4, 0x28, PT ;  /* 0x000000280400780c */ /* 0x000fe40003f84270 */
[----:B------:R-:W-:Y:S01]  /*3f10*/  F2FP.BF16.F32.PACK_AB R42, RZ, R42 ;  /* 0x0000002aff2a723e */ /* 0x000fe200000010ff */
[----:B------:R-:W-:Y:S01]  /*3f20*/  @P5 STG.E.U16 desc[UR36][R6.64+0x42], R41 ;  /* 0x0000422906005986 */ /* 0x000fe2000c101524 */
[----:B------:R-:W-:-:S02]  /*3f30*/  ISETP.GT.AND P5, PT, R3, RZ, P4 ;  /* 0x000000ff0300720c */ /* 0x000fc400027a4270 */
[C---:B------:R-:W-:Y:S01]  /*3f40*/  ISETP.GT.AND P3, PT, R3.reuse, RZ, P0 ;  /* 0x000000ff0300720c */ /* 0x040fe20000764270 */
[----:B------:R-:W-:Y:S01]  /*3f50*/  @P1 STG.E.U16 desc[UR36][R8.64+0x40], R42 ;  /* 0x0000402a08001986 */ /* 0x000fe2000c101524 */
[----:B------:R-:W-:Y:S02]  /*3f60*/  F2FP.BF16.F32.PACK_AB R43, RZ, R43 ;  /* 0x0000002bff2b723e */ /* 0x000fe400000010ff */
[----:B------:R-:W-:Y:S02]  /*3f70*/  F2FP.BF16.F32.PACK_AB R44, RZ, R44 ;  /* 0x0000002cff2c723e */ /* 0x000fe400000010ff */
[C---:B------:R-:W-:Y:S01]  /*3f80*/  ISETP.GT.AND P4, PT, R3.reuse, 0x8, P4 ;  /* 0x000000080300780c */ /* 0x040fe20002784270 */
[----:B------:R-:W-:Y:S01]  /*3f90*/  @P2 STG.E.U16 desc[UR36][R8.64+0x42], R43 ;  /* 0x0000422b08002986 */ /* 0x000fe2000c101524 */
[----:B------:R-:W-:Y:S02]  /*3fa0*/  F2FP.BF16.F32.PACK_AB R45, RZ, R45 ;  /* 0x0000002dff2d723e */ /* 0x000fe400000010ff */
[----:B------:R-:W-:Y:S01]  /*3fb0*/  ISETP.GT.AND P2, PT, R4, 0x31, PT ;  /* 0x000000310400780c */ /* 0x000fe20003f44270 */
[----:B------:R-:W-:Y:S01]  /*3fc0*/  @P5 STG.E.U16 desc[UR36][R6.64+0x50], R44 ;  /* 0x0000502c06005986 */ /* 0x000fe2000c101524 */
[----:B------:R-:W-:-:S02]  /*3fd0*/  ISETP.GT.AND P5, PT, R3, 0x8, P0 ;  /* 0x000000080300780c */ /* 0x000fc400007a4270 */
[C---:B------:R-:W-:Y:S01]  /*3fe0*/  ISETP.GT.AND P1, PT, R4.reuse, 0x38, PT ;  /* 0x000000380400780c */ /* 0x040fe20003f24270 */
[----:B------:R-:W-:Y:S01]  /*3ff0*/  @P3 STG.E.U16 desc[UR36][R6.64+0x52], R45 ;  /* 0x0000522d06003986 */ /* 0x000fe2000c101524 */
[C---:B------:R-:W-:Y:S02]  /*4000*/  ISETP.GT.AND P3, PT, R4.reuse, 0x30, PT ;  /* 0x000000300400780c */ /* 0x040fe40003f64270 */
[----:B------:R-:W-:Y:S01]  /*4010*/  ISETP.GT.AND P0, PT, R4, 0x39, PT ;  /* 0x000000390400780c */ /* 0x000fe20003f04270 */
[----:B------:R-:W-:Y:S01]  /*4020*/  @P4 IMAD.MOV.U32 R4, RZ, RZ, R8 ;  /* 0x000000ffff044224 */ /* 0x000fe200078e0008 */
[----:B------:R-:W-:Y:S01]  /*4030*/  F2FP.BF16.F32.PACK_AB R46, RZ, R46 ;  /* 0x0000002eff2e723e */ /* 0x000fe200000010ff */
[----:B------:R-:W-:Y:S01]  /*4040*/  @P4 IMAD.MOV.U32 R5, RZ, RZ, R9 ;  /* 0x000000ffff054224 */ /* 0x000fe200078e0009 */
[----:B------:R-:W-:Y:S02]  /*4050*/  F2FP.BF16.F32.PACK_AB R47, RZ, R47 ;  /* 0x0000002fff2f723e */ /* 0x000fe400000010ff */
[----:B------:R-:W-:-:S02]  /*4060*/  F2FP.BF16.F32.PACK_AB R48, RZ, R48 ;  /* 0x00000030ff30723e */ /* 0x000fc400000010ff */
[----:B------:R0:W-:Y:S01]  /*4070*/  @P4 STG.E.U16 desc[UR36][R4.64+0x50], R46 ;  /* 0x0000502e04004986 */ /* 0x0001e2000c101524 */
[C---:B------:R-:W-:Y:S02]  /*4080*/  ISETP.GT.AND P4, PT, R3.reuse, RZ, P2 ;  /* 0x000000ff0300720c */ /* 0x040fe40001784270 */
[----:B------:R-:W-:Y:S02]  /*4090*/  F2FP.BF16.F32.PACK_AB R49, RZ, R49 ;  /* 0x00000031ff31723e */ /* 0x000fe400000010ff */
[----:B------:R-:W-:Y:S02]  /*40a0*/  ISETP.GT.AND P2, PT, R3, 0x8, P2 ;  /* 0x000000080300780c */ /* 0x000fe40001744270 */
[----:B------:R-:W-:Y:S02]  /*40b0*/  F2FP.BF16.F32.PACK_AB R50, RZ, R50 ;  /* 0x00000032ff32723e */ /* 0x000fe400000010ff */
[----:B------:R-:W-:Y:S02]  /*40c0*/  F2FP.BF16.F32.PACK_AB R51, RZ, R51 ;  /* 0x00000033ff33723e */ /* 0x000fe400000010ff */
[----:B------:R-:W-:Y:S01]  /*40d0*/  F2FP.BF16.F32.PACK_AB R52, RZ, R52 ;  /* 0x00000034ff34723e */ /* 0x000fe200000010ff */
[----:B0-----:R-:W-:Y:S01]  /*40e0*/  @P5 IMAD.MOV.U32 R4, RZ, RZ, R8 ;  /* 0x000000ffff045224 */ /* 0x001fe200078e0008 */
[----:B------:R-:W-:Y:S01]  /*40f0*/  F2FP.BF16.F32.PACK_AB R53, RZ, R53 ;  /* 0x00000035ff35723e */ /* 0x000fe200000010ff */
[----:B------:R-:W-:Y:S01]  /*4100*/  @P5 IMAD.MOV.U32 R5, RZ, RZ, R9 ;  /* 0x000000ffff055224 */ /* 0x000fe200078e0009 */
[----:B------:R-:W-:-:S02]  /*4110*/  F2FP.BF16.F32.PACK_AB R54, RZ, R54 ;  /* 0x00000036ff36723e */ /* 0x000fc400000010ff */
[----:B------:R-:W-:Y:S02]  /*4120*/  F2FP.BF16.F32.PACK_AB R55, RZ, R55 ;  /* 0x00000037ff37723e */ /* 0x000fe400000010ff */
[----:B------:R0:W-:Y:S01]  /*4130*/  @P5 STG.E.U16 desc[UR36][R4.64+0x52], R47 ;  /* 0x0000522f04005986 */ /* 0x0001e2000c101524 */
[C---:B------:R-:W-:Y:S02]  /*4140*/  ISETP.GT.AND P5, PT, R3.reuse, RZ, P3 ;  /* 0x000000ff0300720c */ /* 0x040fe40001fa4270 */
[----:B------:R-:W-:-:S11]  /*4150*/  ISETP.GT.AND P3, PT, R3, 0x8, P3 ;  /* 0x000000080300780c */ /* 0x000fd60001f64270 */
[----:B0-----:R-:W-:Y:S02]  /*4160*/  @P5 IMAD.MOV.U32 R4, RZ, RZ, R6 ;  /* 0x000000ffff045224 */ /* 0x001fe400078e0006 */
[----:B------:R-:W-:-:S05]  /*4170*/  @P5 IMAD.MOV.U32 R5, RZ, RZ, R7 ;  /* 0x000000ffff055224 */ /* 0x000fca00078e0007 */
[----:B------:R0:W-:Y:S01]  /*4180*/  @P5 STG.E.U16 desc[UR36][R4.64+0x60], R48 ;  /* 0x0000603004005986 */ /* 0x0001e2000c101524 */
[C---:B------:R-:W-:Y:S02]  /*4190*/  ISETP.GT.AND P5, PT, R3.reuse, RZ, P0 ;  /* 0x000000ff0300720c */ /* 0x040fe400007a4270 */
[----:B------:R-:W-:Y:S01]  /*41a0*/  ISETP.GT.AND P0, PT, R3, 0x8, P0 ;  /* 0x000000080300780c */ /* 0x000fe20000704270 */
[----:B0-----:R-:W-:Y:S02]  /*41b0*/  @P4 IMAD.MOV.U32 R4, RZ, RZ, R6 ;  /* 0x000000ffff044224 */ /* 0x001fe400078e0006 */
[----:B------:R-:W-:-:S05]  /*41c0*/  @P4 IMAD.MOV.U32 R5, RZ, RZ, R7 ;  /* 0x000000ffff054224 */ /* 0x000fca00078e0007 */
[----:B------:R0:W-:Y:S01]  /*41d0*/  @P4 STG.E.U16 desc[UR36][R4.64+0x62], R49 ;  /* 0x0000623104004986 */ /* 0x0001e2000c101524 */
[C---:B------:R-:W-:Y:S02]  /*41e0*/  ISETP.GT.AND P4, PT, R3.reuse, RZ, P1 ;  /* 0x000000ff0300720c */ /* 0x040fe40000f84270 */
[----:B------:R-:W-:Y:S01]  /*41f0*/  ISETP.GT.AND P1, PT, R3, 0x8, P1 ;  /* 0x000000080300780c */ /* 0x000fe20000f24270 */
[----:B0-----:R-:W-:Y:S02]  /*4200*/  @P3 IMAD.MOV.U32 R4, RZ, RZ, R8 ;  /* 0x000000ffff043224 */ /* 0x001fe400078e0008 */
[----:B------:R-:W-:-:S05]  /*4210*/  @P3 IMAD.MOV.U32 R5, RZ, RZ, R9 ;  /* 0x000000ffff053224 */ /* 0x000fca00078e0009 */
[----:B------:R0:W-:Y:S02]  /*4220*/  @P3 STG.E.U16 desc[UR36][R4.64+0x60], R50 ;  /* 0x0000603204003986 */ /* 0x0001e4000c101524 */
[----:B0-----:R-:W-:Y:S02]  /*4230*/  @P2 IMAD.MOV.U32 R4, RZ, RZ, R8 ;  /* 0x000000ffff042224 */ /* 0x001fe400078e0008 */
[----:B------:R-:W-:-:S05]  /*4240*/  @P2 IMAD.MOV.U32 R5, RZ, RZ, R9 ;  /* 0x000000ffff052224 */ /* 0x000fca00078e0009 */
[----:B------:R0:W-:Y:S02]  /*4250*/  @P2 STG.E.U16 desc[UR36][R4.64+0x62], R51 ;  /* 0x0000623304002986 */ /* 0x0001e4000c101524 */
[----:B0-----:R-:W-:Y:S02]  /*4260*/  @P4 IMAD.MOV.U32 R4, RZ, RZ, R6 ;  /* 0x000000ffff044224 */ /* 0x001fe400078e0006 */
[----:B------:R-:W-:-:S05]  /*4270*/  @P4 IMAD.MOV.U32 R5, RZ, RZ, R7 ;  /* 0x000000ffff054224 */ /* 0x000fca00078e0007 */
[----:B------:R0:W-:Y:S04]  /*4280*/  @P4 STG.E.U16 desc[UR36][R4.64+0x70], R52 ;  /* 0x0000703404004986 */ /* 0x0001e8000c101524 */
[----:B------:R1:W-:Y:S01]  /*4290*/  @P5 STG.E.U16 desc[UR36][R6.64+0x72], R53 ;  /* 0x0000723506005986 */ /* 0x0003e2000c101524 */
[----:B0-----:R-:W-:Y:S02]  /*42a0*/  @P1 IMAD.MOV.U32 R4, RZ, RZ, R8 ;  /* 0x000000ffff041224 */ /* 0x001fe400078e0008 */
[----:B------:R-:W-:-:S05]  /*42b0*/  @P1 IMAD.MOV.U32 R5, RZ, RZ, R9 ;  /* 0x000000ffff051224 */ /* 0x000fca00078e0009 */
[----:B------:R1:W-:Y:S04]  /*42c0*/  @P1 STG.E.U16 desc[UR36][R4.64+0x70], R54 ;  /* 0x0000703604001986 */ /* 0x0003e8000c101524 */
[----:B------:R1:W-:Y:S02]  /*42d0*/  @P0 STG.E.U16 desc[UR36][R8.64+0x72], R55 ;  /* 0x0000723708000986 */ /* 0x0003e4000c101524 */
.L_x_97:
[----:B------:R-:W-:Y:S05]  /*42e0*/  BSYNC B0 ;  /* 0x0000000000007941 */ /* 0x000fea0003800000 */
.L_x_35:
[----:B------:R-:W-:Y:S01]  /*42f0*/  ULDC UR4, c[0x0][0xc] ;  /* 0x0000030000047ab9 */ /* 0x000fe20000000800 */
[----:B------:R-:W-:Y:S01]  /*4300*/  ULDC UR5, c[0x0][0x10] ;  /* 0x0000040000057ab9 */ /* 0x000fe20000000800 */
[----:B------:R-:W4:Y:S01]  /*4310*/  LDC R3, c[0x0][0x14] ;  /* 0x00000500ff037b82 */ /* 0x000f220000000800 */
[----:B------:R-:W-:Y:S01]  /*4320*/  UIMAD.WIDE.U32 UR4, UR4, UR5, URZ ;  /* 0x00000005040472a5 */ /* 0x000fe2000f8e003f */
[----:B------:R-:W-:Y:S02]  /*4330*/  IMAD.MOV.U32 R61, RZ, RZ, -0x1 ;  /* 0xffffffffff3d7424 */ /* 0x000fe400078e00ff */
[----:B------:R-:W-:-:S03]  /*4340*/  IMAD.MOV.U32 R59, RZ, RZ, -0x1 ;  /* 0xffffffffff3b7424 */ /* 0x000fc600078e00ff */
[----:B----4-:R-:W-:-:S04]  /*4350*/  IMAD.WIDE.U32 R16, R3, UR4, R16 ;  /* 0x0000000403107c25 */ /* 0x010fc8000f8e0010 */
[----:B------:R-:W-:Y:S01]  /*4360*/  IMAD R3, R3, UR5, RZ ;  /* 0x0000000503037c24 */ /* 0x000fe2000f8e02ff */
[----:B------:R-:W-:Y:S02]  /*4370*/  ULDC.64 UR4, c[0x0][0x650] ;  /* 0x0001940000047ab9 */ /* 0x000fe40000000a00 */
[----:B------:R-:W-:Y:S01]  /*4380*/  ISETP.GE.U32.AND P0, PT, R16, UR4, PT ;  /* 0x0000000410007c0c */ /* 0x000fe2000bf06070 */
[--C-:B------:R-:W-:Y:S01]  /*4390*/  IMAD.IADD R17, R17, 0x1, R3.reuse ;  /* 0x0000000111117824 */ /* 0x100fe200078e0203 */
[----:B------:R-:W-:-:S04]  /*43a0*/  PRMT R3, RZ, 0x7610, R3 ;  /* 0x00007610ff037816 */ /* 0x000fc80000000003 */
[----:B------:R-:W-:-:S13]  /*43b0*/  ISETP.GE.U32.AND.EX P0, PT, R17, UR5, PT, P0 ;  /* 0x0000000511007c0c */ /* 0x000fda000bf06100 */
[----:B------:R-:W-:Y:S05]  /*43c0*/  @P0 BRA `(.L_x_98) ;  /* 0x0000000400640947 */ /* 0x000fea0003800000 */
[----:B---3--:R-:W3:Y:S01]  /*43d0*/  S2R R12, SR_CTAID.X ;  /* 0x00000000000c7919 */ /* 0x008ee20000002500 */
[----:B-12---:R-:W1:Y:S01]  /*43e0*/  LDC.64 R10, c[0x0][0x628] ;  /* 0x00018a00ff0a7b82 */ /* 0x006e620000000a00 */
[----:B------:R-:W-:Y:S01]  /*43f0*/  ULDC UR4, c[0x0][0x150] ;  /* 0x0000540000047ab9 */ /* 0x000fe20000000800 */
[----:B------:R-:W-:Y:S01]  /*4400*/  IMAD.MOV.U32 R8, RZ, RZ, R16 ;  /* 0x000000ffff087224 */ /* 0x000fe200078e0010 */
[----:B-----5:R-:W2:Y:S01]  /*4410*/  S2R R24, SR_CTAID.Y ;  /* 0x0000000000187919 */ /* 0x020ea20000002600 */
[----:B------:R-:W-:-:S04]  /*4420*/  IMAD.MOV.U32 R9, RZ, RZ, R17 ;  /* 0x000000ffff097224 */ /* 0x000fc800078e0011 */
[----:B------:R-:W4:Y:S08]  /*4430*/  LDC R21, c[0x0][0x144] ;  /* 0x00005100ff157b82 */ /* 0x000f300000000800 */
[----:B------:R-:W0:Y:S08]  /*4440*/  LDC R0, c[0x0][0x630] ;  /* 0x00018c00ff007b82 */ /* 0x000e300000000800 */
[----:B------:R-:W0:Y:S01]  /*4450*/  LDC.64 R14, c[0x0][0x620] ;  /* 0x00018800ff0e7b82 */ /* 0x000e220000000a00 */
[----:B-1----:R-:W-:-:S04]  /*4460*/  ISETP.NE.U32.AND P0, PT, R10, RZ, PT ;  /* 0x000000ff0a00720c */ /* 0x002fc80003f05070 */
[----:B------:R-:W-:Y:S02]  /*4470*/  ISETP.NE.AND.EX P0, PT, R11, RZ, PT, P0 ;  /* 0x000000ff0b00720c */ /* 0x000fe40003f05300 */
[----:B---3--:R-:W-:-:S05]  /*4480*/  I2FP.F32.U32 R3, R12 ;  /* 0x0000000c00037245 */ /* 0x008fca0000201000 */
[----:B------:R-:W-:-:S04]  /*4490*/  FMUL R3, R3, UR4 ;  /* 0x0000000403037c20 */ /* 0x000fc80008400000 */
[----:B------:R1:W3:Y:S02]  /*44a0*/  F2I.U32.TRUNC.NTZ R20, R3 ;  /* 0x0000000300147305 */ /* 0x0002e4000020f000 */
[----:B--2-4-:R-:W-:Y:S05]  /*44b0*/  @!P0 BRA `(.L_x_99) ;  /* 0x0000000000288947 */ /* 0x014fea0003800000 */
[----:B-1----:R-:W1:Y:S02]  /*44c0*/  LDC R3, c[0x0][0x634] ;  /* 0x00018d00ff037b82 */ /* 0x002e640000000800 */
[----:B-1----:R-:W-:-:S05]  /*44d0*/  IADD3 R3, P0, R16, R3, RZ ;  /* 0x0000000310037210 */ /* 0x002fca0007f1e0ff */
[----:B------:R-:W-:-:S04]  /*44e0*/  IMAD.X R13, RZ, RZ, R17, P0 ;  /* 0x000000ffff0d7224 */ /* 0x000fc800000e0611 */
[----:B0-----:R-:W-:-:S04]  /*44f0*/  IMAD.WIDE.U32 R4, R13, R10, RZ ;  /* 0x0000000a0d047225 */ /* 0x001fc800078e00ff */
[----:B------:R-:W-:-:S04]  /*4500*/  IMAD.WIDE.U32 R6, P0, R3, R11, R4 ;  /* 0x0000000b03067225 */ /* 0x000fc80007800004 */
[----:B------:R-:W-:-:S04]  /*4510*/  IMAD.WIDE.U32 R4, R3, R10, RZ ;  /* 0x0000000a03047225 */ /* 0x000fc800078e00ff */
[----:B------:R-:W-:Y:S01]  /*4520*/  IMAD.X R9, RZ, RZ, RZ, P0 ;  /* 0x000000ffff097224 */ /* 0x000fe200000e06ff */
[----:B------:R-:W-:Y:S01]  /*4530*/  IADD3 RZ, P0, R5, R6, RZ ;  /* 0x0000000605ff7210 */ /* 0x000fe20007f1e0ff */
[----:B------:R-:W-:-:S04]  /*4540*/  IMAD.MOV.U32 R8, RZ, RZ, R7 ;  /* 0x000000ffff087224 */ /* 0x000fc800078e0007 */
[----:B------:R-:W-:-:S08]  /*4550*/  IMAD.WIDE.U32.X R8, R13, R11, R8, P0 ;  /* 0x0000000b0d087225 */ /* 0x000fd000000e0408 */
.L_x_99:
[----:B------:R-:W2:Y:S01]  /*4560*/  LDC.64 R28, c[0x0][0x640] ;  /* 0x00019000ff1c7b82 */ /* 0x000ea20000000a00 */
[-CC-:B0-----:R-:W-:Y:S01]  /*4570*/  SHF.R.U64 R59, R8, R0.reuse, R9.reuse ;  /* 0x00000000083b7219 */ /* 0x181fe20000001209 */
[----:B---3--:R-:W-:Y:S01]  /*4580*/  IMAD.MOV R20, RZ, RZ, -R20 ;  /* 0x000000ffff147224 */ /* 0x008fe200078e0a14 */
[----:B------:R-:W-:Y:S01]  /*4590*/  SHF.R.U32.HI R0, RZ, R0, R9 ;  /* 0x00000000ff007219 */ /* 0x000fe20000011609 */
[----:B------:R-:W-:Y:S01]  /*45a0*/  ULDC UR4, c[0x0][0x154] ;  /* 0x0000550000047ab9 */ /* 0x000fe20000000800 */
[----:B-1----:R-:W-:Y:S01]  /*45b0*/  IADD3 R3, P0, RZ, -R59, RZ ;  /* 0x8000003bff037210 */ /* 0x002fe20007f1e0ff */
[----:B------:R-:W-:Y:S02]  /*45c0*/  IMAD R21, R21, R20, R12 ;  /* 0x0000001415157224 */ /* 0x000fe400078e020c */
[----:B------:R-:W0:Y:S01]  /*45d0*/  LDC R6, c[0x0][0x618] ;  /* 0x00018600ff067b82 */ /* 0x000e220000000800 */
[----:B------:R-:W-:Y:S02]  /*45e0*/  IMAD.MOV.U32 R7, RZ, RZ, 0x1 ;  /* 0x00000001ff077424 */ /* 0x000fe400078e00ff */
[----:B------:R-:W-:-:S04]  /*45f0*/  IMAD.X R5, RZ, RZ, ~R0, P0 ;  /* 0x000000ffff057224 */ /* 0x000fc800000e0e00 */
[-C--:B------:R-:W-:Y:S01]  /*4600*/  IMAD R0, R5, R14.reuse, RZ ;  /* 0x0000000e05007224 */ /* 0x080fe200078e02ff */
[----:B------:R-:W1:Y:S01]  /*4610*/  LDC R8, c[0x0][0x608] ;  /* 0x00018200ff087b82 */ /* 0x000e620000000800 */
[----:B------:R-:W-:-:S04]  /*4620*/  IMAD.WIDE.U32 R4, R3, R14, R16 ;  /* 0x0000000e03047225 */ /* 0x000fc800078e0010 */
[----:B------:R-:W-:Y:S01]  /*4630*/  IMAD R3, R3, R15, R0 ;  /* 0x0000000f03037224 */ /* 0x000fe200078e0200 */
[----:B------:R-:W-:Y:S02]  /*4640*/  I2FP.F32.U32 R0, R24 ;  /* 0x0000001800007245 */ /* 0x000fe40000201000 */
[----:B------:R-:W3:Y:S01]  /*4650*/  LDC R26, c[0x0][0x658] ;  /* 0x00019600ff1a7b82 */ /* 0x000ee20000000800 */
[----:B------:R-:W-:Y:S01]  /*4660*/  IMAD.IADD R3, R5, 0x1, R3 ;  /* 0x0000000105037824 */ /* 0x000fe200078e0203 */
[----:B--2---:R-:W-:Y:S01]  /*4670*/  ISETP.NE.U32.AND P0, PT, R28, RZ, PT ;  /* 0x000000ff1c00720c */ /* 0x004fe20003f05070 */
[----:B------:R-:W-:Y:S01]  /*4680*/  FMUL R0, R0, UR4 ;  /* 0x0000000400007c20 */ /* 0x000fe20008400000 */
[----:B------:R-:W-:Y:S02]  /*4690*/  IMAD.MOV.U32 R5, RZ, RZ, -0x1 ;  /* 0xffffffffff057424 */ /* 0x000fe400078e00ff */
[----:B------:R-:W-:Y:S01]  /*46a0*/  ISETP.NE.AND.EX P0, PT, R29, RZ, PT, P0 ;  /* 0x000000ff1d00720c */ /* 0x000fe20003f05300 */
[----:B------:R2:W4:Y:S01]  /*46b0*/  F2I.U32.TRUNC.NTZ R13, R0 ;  /* 0x00000000000d7305 */ /* 0x000522000020f000 */
[----:B------:R-:W2:Y:S01]  /*46c0*/  LDC R15, c[0x0][0x148] ;  /* 0x00005200ff0f7b82 */ /* 0x000ea20000000800 */
[----:B0-----:R-:W-:-:S02]  /*46d0*/  SHF.R.U64 R12, R4, R6, R3 ;  /* 0x00000006040c7219 */ /* 0x001fc40000001203 */
[----:B------:R-:W-:-:S05]  /*46e0*/  SHF.R.U32.HI R3, RZ, R6, R3 ;  /* 0x00000006ff037219 */ /* 0x000fca0000011603 */
[----:B------:R-:W0:Y:S01]  /*46f0*/  LDC R20, c[0x0][0x600] ;  /* 0x00018000ff147b82 */ /* 0x000e220000000800 */
[-CC-:B-1----:R-:W-:Y:S02]  /*4700*/  SHF.R.U64 R10, R12, R8.reuse, R3.reuse ;  /* 0x000000080c0a7219 */ /* 0x182fe40000001203 */
[----:B------:R-:W-:-:S05]  /*4710*/  SHF.R.U32.HI R3, RZ, R8, R3 ;  /* 0x00000008ff037219 */ /* 0x000fca0000011603 */
[----:B------:R-:W1:Y:S01]  /*4720*/  LDC R27, c[0x0][0x648] ;  /* 0x00019200ff1b7b82 */ /* 0x000e620000000800 */
[-C--:B---3--:R-:W-:Y:S02]  /*4730*/  SHF.L.U32 R4, R5, R26.reuse, RZ ;  /* 0x0000001a05047219 */ /* 0x088fe400000006ff */
[-CC-:B------:R-:W-:Y:S02]  /*4740*/  SHF.R.U64 R14, R10, R26.reuse, R3.reuse ;  /* 0x0000001a0a0e7219 */ /* 0x180fe40000001203 */
[----:B------:R-:W-:Y:S02]  /*4750*/  SHF.R.U32.HI R5, RZ, R26, R3 ;  /* 0x0000001aff057219 */ /* 0x000fe40000011603 */
[----:B------:R-:W-:Y:S01]  /*4760*/  LOP3.LUT R25, RZ, R4, RZ, 0x33, !PT ;  /* 0x00000004ff197212 */ /* 0x000fe200078e33ff */
[----:B------:R-:W3:Y:S01]  /*4770*/  LDC R30, c[0x0][0x638] ;  /* 0x00018e00ff1e7b82 */ /* 0x000ee20000000800 */
[----:B------:R-:W-:Y:S01]  /*4780*/  SHF.L.U32 R26, R7, R26, RZ ;  /* 0x0000001a071a7219 */ /* 0x000fe200000006ff */
[----:B------:R-:W-:-:S06]  /*4790*/  IMAD.MOV.U32 R4, RZ, RZ, R14 ;  /* 0x000000ffff047224 */ /* 0x000fcc00078e000e */
[----:B------:R-:W0:Y:S01]  /*47a0*/  LDC R31, c[0x0][0x610] ;  /* 0x00018400ff1f7b82 */ /* 0x000e220000000800 */
[----:B----4-:R-:W-:Y:S05]  /*47b0*/  @!P0 BRA `(.L_x_100) ;  /* 0x0000000000288947 */ /* 0x010fea0003800000 */
        /* <DEDUP_REMOVED lines=10> */
.L_x_100:
[----:B------:R-:W-:Y:S01]  /*4860*/  ISETP.NE.AND P0, PT, R2, 0x1, PT ;  /* 0x000000010200780c */ /* 0x000fe20003f05270 */
[----:B0-----:R-:W-:Y:S01]  /*4870*/  VIADD R7, R20, 0xffffffff ;  /* 0xffffffff14077836 */ /* 0x001fe20000000000 */
[----:B-12---:R-:W-:Y:S01]  /*4880*/  SHF.R.U64 R0, R4, R27, R5 ;  /* 0x0000001b04007219 */ /* 0x006fe20000001205 */
[----:B------:R-:W-:Y:S01]  /*4890*/  IMAD.MOV R13, RZ, RZ, -R13 ;  /* 0x000000ffff0d7224 */ /* 0x000fe200078e0a0d */
[----:B------:R-:W-:Y:S01]  /*48a0*/  LOP3.LUT R5, R10, R25, RZ, 0xc0, !PT ;  /* 0x000000190a057212 */ /* 0x000fe200078ec0ff */
[----:B------:R-:W-:Y:S01]  /*48b0*/  IMAD.MOV.U32 R4, RZ, RZ, 0x1 ;  /* 0x00000001ff047424 */ /* 0x000fe200078e00ff */
[----:B------:R-:W-:Y:S01]  /*48c0*/  LOP3.LUT R12, R12, R7, RZ, 0xc0, !PT ;  /* 0x000000070c0c7212 */ /* 0x000fe200078ec0ff */
[----:B------:R-:W-:Y:S02]  /*48d0*/  IMAD.MOV R3, RZ, RZ, -R0 ;  /* 0x000000ffff037224 */ /* 0x000fe400078e0a00 */
[----:B------:R-:W-:Y:S02]  /*48e0*/  IMAD R0, R26, R0, R5 ;  /* 0x000000001a007224 */ /* 0x000fe400078e0205 */
[----:B---3--:R-:W-:-:S02]  /*48f0*/  IMAD R3, R3, R30, R14 ;  /* 0x0000001e03037224 */ /* 0x008fc400078e020e */
[----:B------:R-:W-:Y:S02]  /*4900*/  @P0 IMAD R21, R15, R13, R24 ;  /* 0x0000000d0f150224 */ /* 0x000fe400078e0218 */
[----:B------:R-:W-:Y:S01]  /*4910*/  IMAD R5, R3, R20, R12 ;  /* 0x0000001403057224 */ /* 0x000fe200078e020c */
[----:B------:R-:W-:Y:S01]  /*4920*/  PRMT R3, R4, 0x7610, R3 ;  /* 0x0000761004037816 */ /* 0x000fe20000000003 */
[----:B------:R-:W-:-:S05]  /*4930*/  IMAD R0, R0, R31, R21 ;  /* 0x0000001f00007224 */ /* 0x000fca00078e0215 */
[----:B------:R-:W-:Y:S02]  /*4940*/  SEL R61, R5, R0, !P0 ;  /* 0x00000000053d7207 */ /* 0x000fe40004000000 */
[----:B------:R-:W-:-:S07]  /*4950*/  SEL R0, R0, R5, !P0 ;  /* 0x0000000500007207 */ /* 0x000fce0004000000 */
.L_x_98:
[----:B------:R-:W-:Y:S01]  /*4960*/  LOP3.LUT P0, RZ, R3, 0xff, RZ, 0xc0, !PT ;  /* 0x000000ff03ff7812 */ /* 0x000fe2000780c0ff */
[----:B------:R-:W-:-:S12]  /*4970*/  IMAD.MOV.U32 R60, RZ, RZ, R0 ;  /* 0x000000ffff3c7224 */ /* 0x000fd800078e0000 */
[----:B------:R-:W-:Y:S05]  /*4980*/  @P0 BRA `(.L_x_101) ;  /* 0xffffffc800940947 */ /* 0x000fea000383ffff */
[----:B------:R-:W-:Y:S05]  /*4990*/  EXIT ;  /* 0x000000000000794d */ /* 0x000fea0003800000 */
.L_x_8:
[----:B0-----:R-:W-:Y:S01]  /*49a0*/  ULDC.64 UR4, c[0x0][0x650] ;  /* 0x0001940000047ab9 */ /* 0x001fe20000000a00 */
        /* <DEDUP_REMOVED lines=25> */
.L_x_103:
[----:B------:R-:W0:Y:S01]  /*4b40*/  LDC.64 R28, c[0x0][0x640] ;  /* 0x00019000ff1c7b82 */ /* 0x000e220000000a00 */
[-CC-:B------:R-:W-:Y:S01]  /*4b50*/  SHF.R.U64 R22, R12, R6.reuse, R13.reuse ;  /* 0x000000060c167219 */ /* 0x180fe2000000120d */
[----:B------:R-:W-:Y:S01]  /*4b60*/  IMAD.MOV.U32 R30, RZ, RZ, 0x1 ;  /* 0x00000001ff1e7424 */ /* 0x000fe200078e00ff */
[----:B------:R-:W-:Y:S02]  /*4b70*/  SHF.R.U32.HI R6, RZ, R6, R13 ;  /* 0x00000006ff067219 */ /* 0x000fe4000001160d */
        /* <DEDUP_REMOVED lines=8> */
[----:B------:R-:W-:Y:S01]  /*4c00*/  IMAD.IADD R9, R9, 0x1, R11 ;  /* 0x0000000109097824 */ /* 0x000fe200078e020b */
[----:B0-----:R-:W-:-:S04]  /*4c10*/  ISETP.NE.U32.AND P0, PT, R28, RZ, PT ;  /* 0x000000ff1c00720c */ /* 0x001fc80003f05070 */
[----:B------:R-:W-:Y:S02]  /*4c20*/  ISETP.NE.AND.EX P0, PT, R29, RZ, PT, P0 ;  /* 0x000000ff1d00720c */ /* 0x000fe40003f05300 */
[----:B------:R-:W0:Y:S01]  /*4c30*/  LDC R20, c[0x0][0x600] ;  /* 0x00018000ff147b82 */ /* 0x000e220000000800 */
[-CC-:B-1----:R-:W-:Y:S01]  /*4c40*/  SHF.R.U64 R14, R8, R10.reuse, R9.reuse ;  /* 0x0000000a080e7219 */ /* 0x182fe20000001209 */
[----:B------:R-:W-:Y:S01]  /*4c50*/  IMAD.MOV.U32 R8, RZ, RZ, -0x1 ;  /* 0xffffffffff087424 */ /* 0x000fe200078e00ff */
[----:B------:R-:W-:-:S05]  /*4c60*/  SHF.R.U32.HI R9, RZ, R10, R9 ;  /* 0x0000000aff097219 */ /* 0x000fca0000011609 */
[----:B------:R-:W1:Y:S01]  /*4c70*/  LDC R26, c[0x0][0x648] ;  /* 0x00019200ff1a7b82 */ /* 0x000e620000000800 */
[-CC-:B--2---:R-:W-:Y:S02]  /*4c80*/  SHF.R.U64 R21, R14, R12.reuse, R9.reuse ;  /* 0x0000000c0e157219 */ /* 0x184fe40000001209 */
[----:B------:R-:W-:-:S05]  /*4c90*/  SHF.R.U32.HI R6, RZ, R12, R9 ;  /* 0x0000000cff067219 */ /* 0x000fca0000011609 */
[----:B------:R-:W2:Y:S01]  /*4ca0*/  LDC R27, c[0x0][0x638] ;  /* 0x00018e00ff1b7b82 */ /* 0x000ea20000000800 */
[-C--:B---3--:R-:W-:Y:S02]  /*4cb0*/  SHF.L.U32 R8, R8, R25.reuse, RZ ;  /* 0x0000001908087219 */ /* 0x088fe400000006ff */
[-CC-:B------:R-:W-:Y:S02]  /*4cc0*/  SHF.R.U64 R23, R21, R25.reuse, R6.reuse ;  /* 0x0000001915177219 */ /* 0x180fe40000001206 */
[----:B------:R-:W-:Y:S02]  /*4cd0*/  LOP3.LUT R32, RZ, R8, RZ, 0x33, !PT ;  /* 0x00000008ff207212 */ /* 0x000fe400078e33ff */
[----:B------:R-:W-:Y:S01]  /*4ce0*/  SHF.R.U32.HI R9, RZ, R25, R6 ;  /* 0x00000019ff097219 */ /* 0x000fe20000011606 */
[----:B------:R-:W3:Y:S01]  /*4cf0*/  LDC R31, c[0x0][0x610] ;  /* 0x00018400ff1f7b82 */ /* 0x000ee20000000800 */
[----:B------:R-:W-:Y:S01]  /*4d00*/  IMAD.MOV.U32 R8, RZ, RZ, R23 ;  /* 0x000000ffff087224 */ /* 0x000fe200078e0017 */
[----:B------:R-:W-:Y:S06]  /*4d10*/  @!P0 BRA `(.L_x_104) ;  /* 0x0000000000288947 */ /* 0x000fec0003800000 */
        /* <DEDUP_REMOVED lines=10> */
.L_x_104:
[----:B------:R-:W-:Y:S02]  /*4dc0*/  ISETP.NE.AND P0, PT, R2, 0x1, PT ;  /* 0x000000010200780c */ /* 0x000fe40003f05270 */
[----:B-1----:R-:W-:Y:S01]  /*4dd0*/  SHF.R.U64 R6, R8, R26, R9 ;  /* 0x0000001a08067219 */ /* 0x002fe20000001209 */
[----:B0-----:R-:W-:Y:S01]  /*4de0*/  VIADD R9, R20, 0xffffffff ;  /* 0xffffffff14097836 */ /* 0x001fe20000000000 */
[----:B------:R-:W-:Y:S02]  /*4df0*/  SHF.L.U32 R30, R30, R25, RZ ;  /* 0x000000191e1e7219 */ /* 0x000fe400000006ff */
[----:B------:R-:W-:Y:S01]  /*4e00*/  LOP3.LUT R5, R21, R32, RZ, 0xc0, !PT ;  /* 0x0000002015057212 */ /* 0x000fe200078ec0ff */
[----:B------:R-:W-:-:S04]  /*4e10*/  IMAD.MOV R8, RZ, RZ, -R6 ;  /* 0x000000ffff087224 */ /* 0x000fc800078e0a06 */
[----:B------:R-:W-:Y:S01]  /*4e20*/  IMAD R6, R30, R6, R5 ;  /* 0x000000061e067224 */ /* 0x000fe200078e0205 */
[----:B------:R-:W-:Y:S01]  /*4e30*/  LOP3.LUT R5, R14, R9, RZ, 0xc0, !PT ;  /* 0x000000090e057212 */ /* 0x000fe200078ec0ff */
[----:B------:R-:W-:Y:S02]  /*4e40*/  @P0 IMAD R3, R7, R24, R4 ;  /* 0x0000001807030224 */ /* 0x000fe400078e0204 */
[----:B--2---:R-:W-:Y:S02]  /*4e50*/  IMAD R4, R8, R27, R23 ;  /* 0x0000001b08047224 */ /* 0x004fe400078e0217 */
[----:B---3--:R-:W-:Y:S02]  /*4e60*/  IMAD R3, R6, R31, R3 ;  /* 0x0000001f06037224 */ /* 0x008fe400078e0203 */
[----:B------:R-:W-:Y:S02]  /*4e70*/  IMAD R4, R4, R20, R5 ;  /* 0x0000001404047224 */ /* 0x000fe400078e0205 */
[----:B------:R-:W-:-:S02]  /*4e80*/  IMAD.MOV.U32 R8, RZ, RZ, 0x1 ;  /* 0x00000001ff087424 */ /* 0x000fc400078e00ff */
[----:B------:R-:W-:Y:S01]  /*4e90*/  IMAD.MOV.U32 R6, RZ, RZ, R22 ;  /* 0x000000ffff067224 */ /* 0x000fe200078e0016 */
[----:B------:R-:W-:Y:S02]  /*4ea0*/  SEL R20, R4, R3, !P0 ;  /* 0x0000000304147207 */ /* 0x000fe40004000000 */
[----:B------:R-:W-:-:S07]  /*4eb0*/  SEL R21, R3, R4, !P0 ;  /* 0x0000000403157207 */ /* 0x000fce0004000000 */
.L_x_102:
[----:B------:R-:W-:-:S08]  /*4ec0*/  NOP ;  /* 0x0000000000007918 */ /* 0x000fd00000000000 */
[----:B------:R-:W0:-:S00]  /*4ed0*/  USETMAXREG.DEALLOC.CTAPOOL 0x28 ;  /* 0x00000028000079c8 */ /* 0x000e0000080e0500 */
[----:B0-----:R-:W-:-:S13]  /*4ee0*/  ISETP.NE.AND P0, PT, R0, RZ, PT ;  /* 0x000000ff0000720c */ /* 0x001fda0003f05270 */
[----:B------:R-:W-:Y:S05]  /*4ef0*/  @P0 EXIT ;  /* 0x000000000000094d */ /* 0x000fea0003800000 */
[----:B------:R-:W-:Y:S01]  /*4f00*/  LOP3.LUT P0, RZ, R8, 0xff, RZ, 0xc0, !PT ;  /* 0x000000ff08ff7812 */ /* 0x000fe2000780c0ff */
[----:B------:R-:W-:Y:S02]  /*4f10*/  IMAD.MOV.U32 R0, RZ, RZ, 0x1 ;  /* 0x00000001ff007424 */ /* 0x000fe400078e00ff */
[----:B------:R-:W-:-:S10]  /*4f20*/  IMAD.MOV.U32 R3, RZ, RZ, RZ ;  /* 0x000000ffff037224 */ /* 0x000fd400078e00ff */
[----:B------:R-:W-:Y:S05]  /*4f30*/  @!P0 BRA `(.L_x_105) ;  /* 0x0000000c00448947 */ /* 0x000fea0003800000 */
[----:B------:R-:W0:Y:S01]  /*4f40*/  LDC R0, c[0x0][0x28c] ;  /* 0x0000a300ff007b82 */ /* 0x000e220000000800 */
[----:B------:R-:W1:Y:S01]  /*4f50*/  S2R R12, SR_CgaCtaId ;  /* 0x00000000000c7919 */ /* 0x000e620000008800 */
[----:B------:R-:W-:Y:S01]  /*4f60*/  ULDC UR5, c[0x0][0x600] ;  /* 0x0001800000057ab9 */ /* 0x000fe20000000800 */
[----:B------:R-:W-:Y:S01]  /*4f70*/  ULDC UR4, c[0x0][0xc] ;  /* 0x0000030000047ab9 */ /* 0x000fe20000000800 */
[----:B------:R-:W-:Y:S01]  /*4f80*/  UIADD3 UR16, UR5, -0x1, URZ ;  /* 0xffffffff05107890 */ /* 0x000fe2000fffe03f */
[----:B------:R-:W-:Y:S01]  /*4f90*/  BSSY B0, `(.L_x_105) ;  /* 0x00000cb000007945 */ /* 0x000fe20003800000 */
[----:B------:R-:W-:Y:S01]  /*4fa0*/  ULDC UR6, c[0x0][0x658] ;  /* 0x0001960000067ab9 */ /* 0x000fe20000000800 */
[----:B------:R-:W-:Y:S01]  /*4fb0*/  ULDC UR5, c[0x0][0x10] ;  /* 0x0000040000057ab9 */ /* 0x000fe20000000800 */
[----:B------:R-:W-:Y:S01]  /*4fc0*/  UMOV UR7, 0xffffffff ;  /* 0xffffffff00077882 */ /* 0x000fe20000000000 */
[----:B------:R-:W-:Y:S01]  /*4fd0*/  UMOV UR8, 0x1 ;  /* 0x0000000100087882 */ /* 0x000fe20000000000 */
[----:B------:R-:W-:Y:S01]  /*4fe0*/  UIMAD.WIDE.U32 UR4, UR4, UR5, URZ ;  /* 0x00000005040472a5 */ /* 0x000fe2000f8e003f */
[----:B------:R-:W-:Y:S01]  /*4ff0*/  IMAD.MOV.U32 R9, RZ, RZ, 0x1 ;  /* 0x00000001ff097424 */ /* 0x000fe200078e00ff */
[----:B------:R-:W-:Y:S01]  /*5000*/  USHF.L.U32 UR7, UR7, UR6, URZ ;  /* 0x0000000607077299 */ /* 0x000fe2000800063f */
[----:B------:R-:W-:Y:S01]  /*5010*/  LOP3.LUT R8, R19, 0x2, RZ, 0xfc, !PT ;  /* 0x0000000213087812 */ /* 0x000fe200078efcff */
[----:B------:R-:W-:-:S02]  /*5020*/  USHF.L.U32 UR18, UR8, UR6, URZ ;  /* 0x0000000608127299 */ /* 0x000fc4000800063f */
[----:B------:R-:W-:Y:S01]  /*5030*/  ULOP3.LUT UR17, URZ, UR7, URZ, 0x33, !UPT ;  /* 0x000000073f117292 */ /* 0x000fe2000f8e333f */
[----:B------:R-:W-:Y:S01]  /*5040*/  ULDC UR6, c[0x0][0x14] ;  /* 0x0000050000067ab9 */ /* 0x000fe20000000800 */
[----:B------:R-:W-:Y:S01]  /*5050*/  ULDC.64 UR22, c[0x0][0x198] ;  /* 0x0000660000167ab9 */ /* 0x000fe20000000a00 */
[----:B------:R-:W-:Y:S02]  /*5060*/  UIMAD.WIDE.U32 UR20, UR4, UR6, URZ ;  /* 0x00000006041472a5 */ /* 0x000fe4000f8e003f */
[----:B------:R-:W-:Y:S01]  /*5070*/  UIMAD UR13, UR5, UR6, URZ ;  /* 0x00000006050d72a4 */ /* 0x000fe2000f8e023f */
[----:B0-----:R-:W-:-:S03]  /*5080*/  VIADD R0, R0, 0x1f ;  /* 0x0000001f00007836 */ /* 0x001fc60000000000 */
[----:B------:R-:W-:Y:S02]  /*5090*/  UIADD3 UR13, UR21, UR13, URZ ;  /* 0x0000000d150d7290 */ /* 0x000fe4000fffe03f */
[----:B------:R-:W-:-:S04]  /*50a0*/  SHF.R.S32.HI R3, RZ, 0x1f, R0 ;  /* 0x0000001fff037819 */ /* 0x000fc80000011400 */
[----:B------:R-:W-:Y:S01]  /*50b0*/  LEA.HI R10, R3, R0, RZ, 0x5 ;  /* 0x00000000030a7211 */ /* 0x000fe200078f28ff */
[C---:B-1----:R-:W-:Y:S02]  /*50c0*/  IMAD.SHL.U32 R11, R12.reuse, 0x20, RZ ;  /* 0x000000200c0b7824 */ /* 0x042fe400078e00ff */
[----:B------:R-:W-:Y:S01]  /*50d0*/  IMAD.SHL.U32 R12, R12, 0x400, RZ ;  /* 0x000004000c0c7824 */ /* 0x000fe200078e00ff */
[----:B------:R-:W-:Y:S01]  /*50e0*/  SHF.R.S32.HI R10, RZ, 0x5, R10 ;  /* 0x00000005ff0a7819 */ /* 0x000fe2000001140a */
[----:B------:R-:W-:Y:S01]  /*50f0*/  IMAD.MOV.U32 R0, RZ, RZ, 0x1 ;  /* 0x00000001ff007424 */ /* 0x000fe200078e00ff */
[----:B------:R-:W-:Y:S01]  /*5100*/  LOP3.LUT R11, R11, 0x20, RZ, 0xc0, !PT ;  /* 0x000000200b0b7812 */ /* 0x000fe200078ec0ff */
[----:B------:R-:W-:Y:S01]  /*5110*/  IMAD.MOV.U32 R3, RZ, RZ, RZ ;  /* 0x000000ffff037224 */ /* 0x000fe200078e00ff */
[----:B------:R-:W-:Y:S01]  /*5120*/  LOP3.LUT R12, R12, 0x400, RZ, 0xc0, !PT ;  /* 0x000004000c0c7812 */ /* 0x000fe200078ec0ff */
[----:B------:R-:W-:-:S07]  /*5130*/  VIADD R13, R10, 0x1 ;  /* 0x000000010a0d7836 */ /* 0x000fce0000000000 */
.L_x_116:
[----:B------:R-:W-:-:S03]  /*5140*/  UMOV UR4, 0xffffffff ;  /* 0xffffffff00047882 */ /* 0x000fc60000000000 */
[----:B------:R-:W-:Y:S05]  /*5150*/  BRA.DIV UR4, `(.L_x_106) ;  /* 0x00000016049c7947 */ /* 0x000fea000b800000 */
[----:B------:R-:W-:-:S13]  /*5160*/  ELECT P6, URZ, PT ;  /* 0x00000000003f782f */ /* 0x000fda00038c0000 */
.L_x_141:
[----:B------:R-:W0:Y:S01]  /*5170*/  LDC R4, c[0x0][0x28c] ;  /* 0x0000a300ff047b82 */ /* 0x000e220000000800 */
[----:B------:R-:W-:Y:S01]  /*5180*/  BSSY B1, `(.L_x_107) ;  /* 0x0000038000017945 */ /* 0x000fe20003800000 */
[----:B0-----:R-:W-:-:S13]  /*5190*/  ISETP.LT.OR P6, PT, R4, 0x1, !P6 ;  /* 0x000000010400780c */ /* 0x001fda00077c1670 */
[----:B------:R-:W-:Y:S05]  /*51a0*/  @P6 BRA `(.L_x_108) ;  /* 0x0000000000d46947 */ /* 0x000fea0003800000 */
[----:B------:R-:W-:Y:S02]  /*51b0*/  IMAD R20, R20, 0x40, R11 ;  /* 0x0000004014147824 */ /* 0x000fe400078e020b */
[----:B------:R-:W-:Y:S02]  /*51c0*/  IMAD.SHL.U32 R21, R21, 0x80, RZ ;  /* 0x0000008015157824 */ /* 0x000fe400078e00ff */
[----:B------:R-:W-:Y:S02]  /*51d0*/  IMAD.MOV.U32 R24, RZ, RZ, RZ ;  /* 0x000000ffff187224 */ /* 0x000fe400078e00ff */
[----:B------:R-:W-:Y:S02]  /*51e0*/  IMAD.MOV.U32 R4, RZ, RZ, R13 ;  /* 0x000000ffff047224 */ /* 0x000fe400078e000d */
[----:B------:R-:W-:Y:S02]  /*51f0*/  IMAD.MOV.U32 R5, RZ, RZ, R0 ;  /* 0x000000ffff057224 */ /* 0x000fe400078e0000 */
[----:B------:R-:W-:-:S07]  /*5200*/  IMAD.MOV.U32 R7, RZ, RZ, R3 ;  /* 0x000000ffff077224 */ /* 0x000fce00078e0003 */
.L_x_111:
[----:B------:R-:W0:Y:S01]  /*5210*/  S2R R15, SR_CgaCtaId ;  /* 0x00000000000f7919 */ /* 0x000e220000008800 */
[----:B------:R-:W-:Y:S02]  /*5220*/  MOV R14, 0x400 ;  /* 0x00000400000e7802 */ /* 0x000fe40000000f00 */
[----:B------:R-:W-:Y:S02]  /*5230*/  LOP3.LUT P1, RZ, R18, 0x7f, RZ, 0xc0, !PT ;  /* 0x0000007f12ff7812 */ /* 0x000fe4000782c0ff */
[----:B0-----:R-:W-:Y:S02]  /*5240*/  LEA R22, R15, R14, 0x18 ;  /* 0x0000000e0f167211 */ /* 0x001fe400078ec0ff */
[----:B------:R-:W-:-:S09]  /*5250*/  SHF.L.U32 R14, R5, 0x1f, RZ ;  /* 0x0000001f050e7819 */ /* 0x000fd200000006ff */
[----:B------:R-:W0:Y:S01]  /*5260*/  @!P1 LDC R15, c[0x0][0x500] ;  /* 0x00014000ff0f9b82 */ /* 0x000e220000000800 */
[----:B------:R-:W-:-:S04]  /*5270*/  IMAD R23, R7, 0x8, R22 ;  /* 0x0000000807177824 */ /* 0x000fc800078e0216 */
[----:B------:R-:W1:Y:S02]  /*5280*/  SYNCS.PHASECHK.TRANS64.TRYWAIT P0, [R23+URZ+0x90], R14 ;  /* 0x0000900e170075a7 */ /* 0x000e64000800017f */
[----:B-1----:R-:W-:Y:S05]  /*5290*/  @!P0 BRA `(.L_x_109) ;  /* 0x00000014006c8947 */ /* 0x002fea0003800000 */
.L_x_142:
[----:B-1----:R-:W-:Y:S01]  /*52a0*/  PRMT R14, R8, 0x9910, RZ ;  /* 0x00009910080e7816 */ /* 0x002fe200000000ff */
[----:B0-----:R0:W-:Y:S03]  /*52b0*/  @!P1 SYNCS.ARRIVE.TRANS64 RZ, [R23+URZ], R15 ;  /* 0x0000000f17ff99a7 */ /* 0x0011e6000800003f */
[----:B------:R-:W-:-:S13]  /*52c0*/  ISETP.NE.AND P0, PT, R14, 0x2, PT ;  /* 0x000000020e00780c */ /* 0x000fda0003f05270 */
[----:B0-----:R-:W-:Y:S05]  /*52d0*/  @P0 BRA `(.L_x_110) ;  /* 0x0000000000040947 */ /* 0x001fea0003800000 */
[----:B------:R-:W-:Y:S01]  /*52e0*/  BPT.TRAP 0x1 ;  /* 0x000000040000795c */ /* 0x000fe20000300000 */
.L_x_110:
[----:B------:R-:W-:Y:S01]  /*52f0*/  IMAD R14, R7, 0x800, R12 ;  /* 0x00000800070e7824 */ /* 0x000fe200078e020c */
[----:B------:R-:W-:Y:S01]  /*5300*/  R2UR UR9, R23 ;  /* 0x00000000170972ca */ /* 0x000fe200000e0000 */
[--C-:B------:R-:W-:Y:S01]  /*5310*/  IMAD R15, R7, 0x2000, R22.reuse ;  /* 0x00002000070f7824 */ /* 0x100fe200078e0216 */
[----:B------:R-:W-:Y:S01]  /*5320*/  UIADD3 UR4, UP0, UR22, 0xf0, URZ ;  /* 0x000000f016047890 */ /* 0x000fe2000ff1e03f */
[----:B------:R-:W-:Y:S01]  /*5330*/  IMAD R14, R14, 0x2, R22 ;  /* 0x000000020e0e7824 */ /* 0x000fe200078e0216 */
[----:B------:R-:W-:Y:S01]  /*5340*/  R2UR UR11, R21 ;  /* 0x00000000150b72ca */ /* 0x000fe200000e0000 */
[----:B------:R-:W-:Y:S01]  /*5350*/  VIADD R4, R4, 0xffffffff ;  /* 0xffffffff04047836 */ /* 0x000fe20000000000 */
[----:B------:R-:W-:Y:S01]  /*5360*/  R2UR UR5, R15 ;  /* 0x000000000f0572ca */ /* 0x000fe200000e0000 */
[----:B------:R-:W-:Y:S01]  /*5370*/  UIADD3 UR24, UP1, UR22, 0x1f0, URZ ;  /* 0x000001f016187890 */ /* 0x000fe2000ff3e03f */
[----:B------:R-:W-:Y:S01]  /*5380*/  R2UR UR8, R14 ;  /* 0x000000000e0872ca */ /* 0x000fe200000e0000 */
[----:B------:R-:W-:Y:S01]  /*5390*/  VIADD R7, R7, 0x1 ;  /* 0x0000000107077836 */ /* 0x000fe20000000000 */
[----:B------:R-:W-:Y:S01]  /*53a0*/  R2UR UR10, R24 ;  /* 0x00000000180a72ca */ /* 0x000fe200000e0000 */
[----:B------:R-:W-:Y:S01]  /*53b0*/  UIADD3.X UR25, URZ, UR23, URZ, UP1, !UPT ;  /* 0x000000173f197290 */ /* 0x000fe20008ffe43f */
[----:B------:R-:W-:Y:S01]  /*53c0*/  R2UR UR12, R6 ;  /* 0x00000000060c72ca */ /* 0x000fe200000e0000 */
[----:B------:R-:W-:Y:S01]  /*53d0*/  UMOV UR6, 0x0 ;  /* 0x0000000000067882 */ /* 0x000fe20000000000 */
[----:B------:R-:W-:Y:S01]  /*53e0*/  R2UR UR19, R20 ;  /* 0x00000000141372ca */ /* 0x000fe200000e0000 */
[----:B------:R-:W-:Y:S01]  /*53f0*/  UMOV UR7, 0x10000000 ;  /* 0x1000000000077882 */ /* 0x000fe20000000000 */
[----:B------:R-:W-:Y:S01]  /*5400*/  ISETP.GT.AND P1, PT, R4, 0x1, PT ;  /* 0x000000010400780c */ /* 0x000fe20003f24270 */
[----:B------:R-:W-:Y:S01]  /*5410*/  UMOV UR26, 0x30000 ;  /* 0x00030000001a7882 */ /* 0x000fe20000000000 */
[C---:B------:R-:W-:Y:S01]  /*5420*/  ISETP.NE.AND P0, PT, R7.reuse, 0x12, PT ;  /* 0x000000120700780c */ /* 0x040fe20003f05270 */
[----:B------:R-:W-:Y:S01]  /*5430*/  UIADD3 UR14, UR5, 0x200, URZ ;  /* 0x00000200050e7890 */ /* 0x000fe2000fffe03f */
[----:B------:R-:W-:Y:S01]  /*5440*/  VIADD R24, R24, 0x20 ;  /* 0x0000002018187836 */ /* 0x000fe20000000000 */
[----:B------:R-:W-:Y:S01]  /*5450*/  UIADD3.X UR5, URZ, UR23, URZ, UP0, !UPT ;  /* 0x000000173f057290 */ /* 0x000fe200087fe43f */
[----:B------:R-:W-:Y:S01]  /*5460*/  SEL R14, RZ, 0x1, P0 ;  /* 0x00000001ff0e7807 */ /* 0x000fe20000000000 */
[----:B------:R-:W-:Y:S01]  /*5470*/  UIADD3 UR15, UR8, 0x24200, URZ ;  /* 0x00024200080f7890 */ /* 0x000fe2000fffe03f */
[----:B------:R-:W-:-:S02]  /*5480*/  SEL R7, R7, RZ, P0 ;  /* 0x000000ff07077207 */ /* 0x000fc40000000000 */
[----:B------:R-:W-:Y:S01]  /*5490*/  UMOV UR8, UR14 ;  /* 0x0000000e00087c82 */ /* 0x000fe20008000000 */
[----:B------:R-:W-:-:S03]  /*54a0*/  LOP3.LUT R5, R5, R14, RZ, 0x3c, !PT ;  /* 0x0000000e05057212 */ /* 0x000fc600078e3cff */
[----:B------:R0:W-:Y:S02]  /*54b0*/  UTMALDG.3D [UR8], [UR4], desc[UR6] ;  /* 0x00000608040075b4 */ /* 0x0001e40008011000 */
[----:B0-----:R-:W-:Y:S01]  /*54c0*/  UMOV UR8, UR15 ;  /* 0x0000000f00087c82 */ /* 0x001fe20008000000 */
[----:B------:R-:W-:Y:S02]  /*54d0*/  UMOV UR11, UR19 ;  /* 0x00000013000b7c82 */ /* 0x000fe40008000000 */
[----:B------:R0:W-:Y:S02]  /*54e0*/  UTMALDG.3D.MULTICAST [UR8], [UR24], UR26, desc[UR6] ;  /* 0x00000608180073b4 */ /* 0x0001e4000801181a */
[----:B0-----:R-:W-:Y:S05]  /*54f0*/  @P1 BRA `(.L_x_111) ;  /* 0xfffffffc00441947 */ /* 0x001fea000383ffff */
.L_x_108:
[----:B------:R-:W-:Y:S05]  /*5500*/  BSYNC B1 ;  /* 0x0000000000017941 */ /* 0x000fea0003800000 */
.L_x_107:
[----:B------:R-:W-:Y:S01]  /*5510*/  LOP3.LUT P1, RZ, R9, 0xff, RZ, 0xc0, !PT ;  /* 0x000000ff09ff7812 */ /* 0x000fe2000782c0ff */
[C---:B------:R-:W-:Y:S01]  /*5520*/  IMAD.IADD R6, R10.reuse, 0x1, R3 ;  /* 0x000000010a067824 */ /* 0x040fe200078e0203 */
[----:B------:R-:W-:Y:S01]  /*5530*/  ULDC.64 UR4, c[0x0][0x650] ;  /* 0x0001940000047ab9 */ /* 0x000fe20000000a00 */
[----:B------:R-:W-:Y:S01]  /*5540*/  ISETP.GE.U32.AND P2, PT, R10, 0x12, PT ;  /* 0x000000120a00780c */ /* 0x000fe20003f46070 */
[----:B------:R-:W-:Y:S01]  /*5550*/  BSSY B1, `(.L_x_112) ;  /* 0x000006c000017945 */ /* 0x000fe20003800000 */
[----:B------:R-:W-:Y:S01]  /*5560*/  IMAD.MOV.U32 R21, RZ, RZ, -0x1 ;  /* 0xffffffffff157424 */ /* 0x000fe200078e00ff */
[----:B------:R-:W-:Y:S01]  /*5570*/  ISETP.GT.U32.AND P0, PT, R6, 0x11, PT ;  /* 0x000000110600780c */ /* 0x000fe20003f04070 */
[----:B------:R-:W-:Y:S01]  /*5580*/  IMAD.MOV.U32 R20, RZ, RZ, -0x1 ;  /* 0xffffffffff147424 */ /* 0x000fe200078e00ff */
[----:B------:R-:W-:Y:S02]  /*5590*/  PRMT R9, RZ, 0x7610, R9 ;  /* 0x00007610ff097816 */ /* 0x000fe40000000009 */
[----:B------:R-:W-:-:S03]  /*55a0*/  ISETP.LT.U32.AND P0, PT, R10, 0x12, P0 ;  /* 0x000000120a00780c */ /* 0x000fc60000701070 */
[----:B------:R-:W0:Y:S01]  /*55b0*/  @P1 S2R R5, SR_CgaCtaId ;  /* 0x0000000000051919 */ /* 0x000e220000008800 */
[----:B------:R-:W-:-:S04]  /*55c0*/  @P1 MOV R4, 0x400 ;  /* 0x0000040000041802 */ /* 0x000fc80000000f00 */
[----:B0-----:R-:W-:Y:S01]  /*55d0*/  @P1 LEA R3, R5, R4, 0x18 ;  /* 0x0000000405031211 */ /* 0x001fe200078ec0ff */
[----:B------:R-:W-:-:S03]  /*55e0*/  IMAD.WIDE.U32 R4, R6, 0x38e38e39, RZ ;  /* 0x38e38e3906047825 */ /* 0x000fc600078e00ff */
[----:B------:R0:W-:Y:S01]  /*55f0*/  @P1 SYNCS.ARRIVE.TRANS64.A1T0 RZ, [R3+URZ+0x138], RZ ;  /* 0x000138ff03ff19a7 */ /* 0x0001e2000810003f */
[----:B------:R-:W-:Y:S02]  /*5600*/  IADD3 R16, P1, R16, UR20, RZ ;  /* 0x0000001410107c10 */ /* 0x000fe4000ff3e0ff */
[----:B------:R-:W-:Y:S02]  /*5610*/  SHF.R.U32.HI R5, RZ, 0x2, R5 ;  /* 0x00000002ff057819 */ /* 0x000fe40000011605 */
[----:B------:R-:W-:Y:S02]  /*5620*/  IADD3.X R17, R17, UR13, RZ, P1, !PT ;  /* 0x0000000d11117c10 */ /* 0x000fe40008ffe4ff */
[----:B------:R-:W-:Y:S02]  /*5630*/  PRMT R4, RZ, 0x7610, R4 ;  /* 0x00007610ff047816 */ /* 0x000fe40000000004 */
[----:B0-----:R-:W-:Y:S02]  /*5640*/  SEL R3, RZ, 0x1, !P0 ;  /* 0x00000001ff037807 */ /* 0x001fe40004000000 */
[----:B------:R-:W-:-:S02]  /*5650*/  ISETP.GE.U32.AND P0, PT, R16, UR4, PT ;  /* 0x0000000410007c0c */ /* 0x000fc4000bf06070 */
[----:B------:R-:W-:Y:S01]  /*5660*/  LOP3.LUT R0, R0, R3, RZ, 0x3c, !PT ;  /* 0x0000000300007212 */ /* 0x000fe200078e3cff */
[----:B------:R-:W-:Y:S01]  /*5670*/  IMAD R3, R5, -0x12, R6 ;  /* 0xffffffee05037824 */ /* 0x000fe200078e0206 */
[----:B------:R-:W-:Y:S01]  /*5680*/  ISETP.GE.U32.AND.EX P0, PT, R17, UR5, PT, P0 ;  /* 0x0000000511007c0c */ /* 0x000fe2000bf06100 */
[----:B------:R-:W-:Y:S01]  /*5690*/  IMAD.MOV.U32 R6, RZ, RZ, -0x1 ;  /* 0xffffffffff067424 */ /* 0x000fe200078e00ff */
[----:B------:R-:W-:-:S11]  /*56a0*/  @P2 LOP3.LUT R0, R0, 0x1, R5, 0x78, !PT ;  /* 0x0000000100002812 */ /* 0x000fd600078e7805 */
[----:B------:R-:W-:Y:S05]  /*56b0*/  @P0 BRA `(.L_x_113) ;  /* 0x0000000400540947 */ /* 0x000fea0003800000 */
[----:B------:R-:W0:Y:S01]  /*56c0*/  S2R R15, SR_CTAID.X ;  /* 0x00000000000f7919 */ /* 0x000e220000002500 */
[----:B------:R-:W-:Y:S01]  /*56d0*/  ULDC.64 UR4, c[0x0][0x628] ;  /* 0x00018a0000047ab9 */ /* 0x000fe20000000a00 */
[----:B------:R-:W-:Y:S01]  /*56e0*/  ULDC UR7, c[0x0][0x630] ;  /* 0x00018c0000077ab9 */ /* 0x000fe20000000800 */
[----:B------:R-:W-:Y:S01]  /*56f0*/  ISETP.NE.U32.AND P0, PT, RZ, UR4, PT ;  /* 0x00000004ff007c0c */ /* 0x000fe2000bf05070 */
[----:B------:R-:W1:Y:S01]  /*5700*/  S2R R20, SR_CTAID.Y ;  /* 0x0000000000147919 */ /* 0x000e620000002600 */
[----:B------:R-:W-:Y:S01]  /*5710*/  ULDC UR8, c[0x0][0x150] ;  /* 0x0000540000087ab9 */ /* 0x000fe20000000800 */
[----:B------:R-:W-:Y:S01]  /*5720*/  IMAD.MOV.U32 R4, RZ, RZ, R16 ;  /* 0x000000ffff047224 */ /* 0x000fe200078e0010 */
[----:B------:R-:W-:Y:S01]  /*5730*/  ISETP.NE.AND.EX P0, PT, RZ, UR5, PT, P0 ;  /* 0x00000005ff007c0c */ /* 0x000fe2000bf05300 */
[----:B------:R-:W-:Y:S01]  /*5740*/  IMAD.MOV.U32 R5, RZ, RZ, R17 ;  /* 0x000000ffff057224 */ /* 0x000fe200078e0011 */
[----:B0-----:R-:W-:-:S11]  /*5750*/  I2FP.F32.U32 R22, R15 ;  /* 0x0000000f00167245 */ /* 0x001fd60000201000 */
[----:B------:R-:W-:Y:S05]  /*5760*/  @!P0 BRA `(.L_x_114) ;  /* 0x0000000000288947 */ /* 0x000fea0003800000 */
[----:B------:R-:W-:Y:S02]  /*5770*/  ULDC UR6, c[0x0][0x634] ;  /* 0x00018d0000067ab9 */ /* 0x000fe40000000800 */
[----:B------:R-:W-:-:S05]  /*5780*/  IADD3 R5, P0, R16, UR6, RZ ;  /* 0x0000000610057c10 */ /* 0x000fca000ff1e0ff */
[----:B------:R-:W-:-:S04]  /*5790*/  IMAD.X R21, RZ, RZ, R17, P0 ;  /* 0x000000ffff157224 */ /* 0x000fc800000e0611 */
[----:B------:R-:W-:-:S04]  /*57a0*/  IMAD.WIDE.U32 R6, R21, UR4, RZ ;  /* 0x0000000415067c25 */ /* 0x000fc8000f8e00ff */
[----:B------:R-:W-:-:S04]  /*57b0*/  IMAD.WIDE.U32 R6, P0, R5, UR5, R6 ;  /* 0x0000000505067c25 */ /* 0x000fc8000f800006 */
[----:B------:R-:W-:-:S04]  /*57c0*/  IMAD.WIDE.U32 R4, R5, UR4, RZ ;  /* 0x0000000405047c25 */ /* 0x000fc8000f8e00ff */
[----:B------:R-:W-:Y:S01]  /*57d0*/  IMAD.MOV.U32 R4, RZ, RZ, R7 ;  /* 0x000000ffff047224 */ /* 0x000fe200078e0007 */
[----:B------:R-:W-:Y:S01]  /*57e0*/  IADD3 RZ, P1, R5, R6, RZ ;  /* 0x0000000605ff7210 */ /* 0x000fe20007f3e0ff */
[----:B------:R-:W-:-:S04]  /*57f0*/  IMAD.X R5, RZ, RZ, RZ, P0 ;  /* 0x000000ffff057224 */ /* 0x000fc800000e06ff */
[----:B------:R-:W-:-:S08]  /*5800*/  IMAD.WIDE.U32.X R4, R21, UR5, R4, P1 ;  /* 0x0000000515047c25 */ /* 0x000fd000088e0404 */
.L_x_114:
[--C-:B------:R-:W-:Y:S01]  /*5810*/  SHF.R.U64 R14, R4, UR7, R5.reuse ;  /* 0x00000007040e7c19 */ /* 0x100fe20008001205 */
[----:B------:R-:W-:Y:S01]  /*5820*/  FMUL R22, R22, UR8 ;  /* 0x0000000816167c20 */ /* 0x000fe20008400000 */
[----:B------:R-:W-:Y:S01]  /*5830*/  SHF.R.U32.HI R4, RZ, UR7, R5 ;  /* 0x00000007ff047c19 */ /* 0x000fe20008011605 */
[----:B------:R-:W0:Y:S01]  /*5840*/  LDC R6, c[0x0][0x144] ;  /* 0x00005100ff067b82 */ /* 0x000e220000000800 */
[----:B------:R-:W-:Y:S01]  /*5850*/  IADD3 R5, P0, RZ, -R14, RZ ;  /* 0x8000000eff057210 */ /* 0x000fe20007f1e0ff */
[----:B------:R-:W-:Y:S01]  /*5860*/  ULDC UR6, c[0x0][0x154] ;  /* 0x0000550000067ab9 */ /* 0x000fe20000000800 */
[----:B-1----:R-:W-:Y:S01]  /*5870*/  I2FP.F32.U32 R7, R20 ;  /* 0x0000001400077245 */ /* 0x002fe20000201000 */
[----:B------:R-:W1:Y:S01]  /*5880*/  F2I.U32.TRUNC.NTZ R22, R22 ;  /* 0x0000001600167305 */ /* 0x000e62000020f000 */
[----:B------:R-:W-:Y:S01]  /*5890*/  ULDC.64 UR4, c[0x0][0x620] ;  /* 0x0001880000047ab9 */ /* 0x000fe20000000a00 */
[----:B------:R-:W-:Y:S01]  /*58a0*/  IMAD.X R4, RZ, RZ, ~R4, P0 ;  /* 0x000000ffff047224 */ /* 0x000fe200000e0e04 */
[----:B------:R-:W-:Y:S01]  /*58b0*/  ISETP.NE.AND P2, PT, R2, 0x1, PT ;  /* 0x000000010200780c */ /* 0x000fe20003f45270 */
[----:B------:R-:W-:Y:S01]  /*58c0*/  FMUL R23, R7, UR6 ;  /* 0x0000000607177c20 */ /* 0x000fe20008400000 */
[----:B------:R-:W2:Y:S01]  /*58d0*/  LDC R25, c[0x0][0x148] ;  /* 0x00005200ff197b82 */ /* 0x000ea20000000800 */
[----:B------:R-:W-:Y:S01]  /*58e0*/  IMAD R4, R4, UR4, RZ ;  /* 0x0000000404047c24 */ /* 0x000fe2000f8e02ff */
[----:B------:R-:W-:-:S02]  /*58f0*/  ULDC.64 UR6, c[0x0][0x640] ;  /* 0x0001900000067ab9 */ /* 0x000fc40000000a00 */
[----:B------:R-:W-:Y:S01]  /*5900*/  ISETP.NE.U32.AND P0, PT, RZ, UR6, PT ;  /* 0x00000006ff007c0c */ /* 0x000fe2000bf05070 */
[----:B------:R-:W3:Y:S01]  /*5910*/  F2I.U32.TRUNC.NTZ R23, R23 ;  /* 0x0000001700177305 */ /* 0x000ee2000020f000 */
[C---:B------:R-:W-:Y:S02]  /*5920*/  IMAD R7, R5.reuse, UR5, R4 ;  /* 0x0000000505077c24 */ /* 0x040fe4000f8e0204 */
[----:B------:R-:W-:Y:S01]  /*5930*/  IMAD.WIDE.U32 R4, R5, UR4, R16 ;  /* 0x0000000405047c25 */ /* 0x000fe2000f8e0010 */
[----:B------:R-:W-:Y:S01]  /*5940*/  ULDC UR4, c[0x0][0x618] ;  /* 0x0001860000047ab9 */ /* 0x000fe20000000800 */
[----:B------:R-:W-:Y:S02]  /*5950*/  ISETP.NE.AND.EX P0, PT, RZ, UR7, PT, P0 ;  /* 0x00000007ff007c0c */ /* 0x000fe4000bf05300 */
[----:B------:R-:W-:Y:S02]  /*5960*/  IMAD.IADD R5, R5, 0x1, R7 ;  /* 0x0000000105057824 */ /* 0x000fe400078e0207 */
[----:B-1----:R-:W-:-:S03]  /*5970*/  IMAD.MOV R22, RZ, RZ, -R22 ;  /* 0x000000ffff167224 */ /* 0x002fc600078e0a16 */
[----:B------:R-:W-:Y:S01]  /*5980*/  SHF.R.U64 R21, R4, UR4, R5 ;  /* 0x0000000404157c19 */ /* 0x000fe20008001205 */
[----:B0-----:R-:W-:Y:S01]  /*5990*/  IMAD R15, R6, R22, R15 ;  /* 0x00000016060f7224 */ /* 0x001fe200078e020f */
[----:B------:R-:W-:Y:S01]  /*59a0*/  SHF.R.U32.HI R4, RZ, UR4, R5 ;  /* 0x00000004ff047c19 */ /* 0x000fe20008011605 */
[----:B------:R-:W-:Y:S01]  /*59b0*/  ULDC UR4, c[0x0][0x608] ;  /* 0x0001820000047ab9 */ /* 0x000fe20000000800 */
[----:B---3--:R-:W-:Y:S02]  /*59c0*/  IMAD.MOV R6, RZ, RZ, -R23 ;  /* 0x000000ffff067224 */ /* 0x008fe400078e0a17 */
[--C-:B------:R-:W-:Y:S02]  /*59d0*/  SHF.R.U64 R22, R21, UR4, R4.reuse ;  /* 0x0000000415167c19 */ /* 0x100fe40008001204 */
[----:B------:R-:W-:Y:S01]  /*59e0*/  SHF.R.U32.HI R5, RZ, UR4, R4 ;  /* 0x00000004ff057c19 */ /* 0x000fe20008011604 */
[----:B------:R-:W-:Y:S01]  /*59f0*/  ULDC UR4, c[0x0][0x658] ;  /* 0x0001960000047ab9 */ /* 0x000fe20000000800 */
[----:B--2---:R-:W-:-:S02]  /*5a00*/  @P2 IMAD R15, R25, R6, R20 ;  /* 0x00000006190f2224 */ /* 0x004fc400078e0214 */
[--C-:B------:R-:W-:Y:S02]  /*5a10*/  SHF.R.U64 R20, R22, UR4, R5.reuse ;  /* 0x0000000416147c19 */ /* 0x100fe40008001205 */
[----:B------:R-:W-:-:S03]  /*5a20*/  SHF.R.U32.HI R23, RZ, UR4, R5 ;  /* 0x00000004ff177c19 */ /* 0x000fc60008011605 */
[----:B------:R-:W-:Y:S02]  /*5a30*/  IMAD.MOV.U32 R6, RZ, RZ, R20 ;  /* 0x000000ffff067224 */ /* 0x000fe400078e0014 */
[----:B------:R-:W-:Y:S01]  /*5a40*/  IMAD.MOV.U32 R5, RZ, RZ, R23 ;  /* 0x000000ffff057224 */ /* 0x000fe200078e0017 */
[----:B------:R-:W-:Y:S06]  /*5a50*/  @!P0 BRA `(.L_x_115) ;  /* 0x00000000002c8947 */ /* 0x000fec0003800000 */
        /* <DEDUP_REMOVED lines=9> */
[----:B------:R-:W-:-:S04]  /*5af0*/  IMAD.WIDE.U32.X R4, R23, UR7, R4, P1 ;  /* 0x0000000717047c25 */ /* 0x000fc800088e0404 */
[----:B------:R-:W-:-:S07]  /*5b00*/  IMAD.MOV.U32 R6, RZ, RZ, R4 ;  /* 0x000000ffff067224 */ /* 0x000fce00078e0004 */
.L_x_115:
[----:B------:R-:W-:Y:S01]  /*5b10*/  ULDC UR4, c[0x0][0x648] ;  /* 0x0001920000047ab9 */ /* 0x000fe20000000800 */
[----:B------:R-:W-:Y:S01]  /*5b20*/  LOP3.LUT R4, R22, UR17, RZ, 0xc0, !PT ;  /* 0x0000001116047c12 */ /* 0x000fe2000f8ec0ff */
[----:B------:R-:W-:Y:S01]  /*5b30*/  ULDC UR5, c[0x0][0x610] ;  /* 0x0001840000057ab9 */ /* 0x000fe20000000800 */
[----:B------:R-:W-:Y:S01]  /*5b40*/  SHF.R.U64 R5, R6, UR4, R5 ;  /* 0x0000000406057c19 */ /* 0x000fe20008001205 */
[----:B------:R-:W-:Y:S01]  /*5b50*/  ULDC UR4, c[0x0][0x638] ;  /* 0x00018e0000047ab9 */ /* 0x000fe20000000800 */
[----:B------:R-:W-:-:S03]  /*5b60*/  LOP3.LUT R21, R21, UR16, RZ, 0xc0, !PT ;  /* 0x0000001015157c12 */ /* 0x000fc6000f8ec0ff */
[----:B------:R-:W-:Y:S02]  /*5b70*/  IMAD.MOV R7, RZ, RZ, -R5 ;  /* 0x000000ffff077224 */ /* 0x000fe400078e0a05 */
[----:B------:R-:W-:Y:S02]  /*5b80*/  IMAD R4, R5, UR18, R4 ;  /* 0x0000001205047c24 */ /* 0x000fe4000f8e0204 */
[----:B------:R-:W-:Y:S01]  /*5b90*/  IMAD R20, R7, UR4, R20 ;  /* 0x0000000407147c24 */ /* 0x000fe2000f8e0214 */
[----:B------:R-:W-:Y:S01]  /*5ba0*/  ULDC UR4, c[0x0][0x600] ;  /* 0x0001800000047ab9 */ /* 0x000fe20000000800 */
[----:B------:R-:W-:Y:S02]  /*5bb0*/  IMAD R15, R4, UR5, R15 ;  /* 0x00000005040f7c24 */ /* 0x000fe4000f8e020f */
[----:B------:R-:W-:Y:S02]  /*5bc0*/  IMAD R6, R20, UR4, R21 ;  /* 0x0000000414067c24 */ /* 0x000fe4000f8e0215 */
[----:B------:R-:W-:-:S03]  /*5bd0*/  IMAD.MOV.U32 R4, RZ, RZ, 0x1 ;  /* 0x00000001ff047424 */ /* 0x000fc600078e00ff */
[----:B------:R-:W-:Y:S02]  /*5be0*/  SEL R20, R6, R15, !P2 ;  /* 0x0000000f06147207 */ /* 0x000fe40005000000 */
[----:B------:R-:W-:Y:S01]  /*5bf0*/  SEL R21, R15, R6, !P2 ;  /* 0x000000060f157207 */ /* 0x000fe20005000000 */
[----:B------:R-:W-:-:S07]  /*5c00*/  IMAD.MOV.U32 R6, RZ, RZ, R14 ;  /* 0x000000ffff067224 */ /* 0x000fce00078e000e */
.L_x_113:
[----:B------:R-:W-:Y:S05]  /*5c10*/  BSYNC B1 ;  /* 0x0000000000017941 */ /* 0x000fea0003800000 */
.L_x_112:
[----:B------:R-:W-:-:S13]  /*5c20*/  LOP3.LUT P0, RZ, R4, 0xff, RZ, 0xc0, !PT ;  /* 0x000000ff04ff7812 */ /* 0x000fda000780c0ff */
[----:B------:R-:W-:Y:S05]  /*5c30*/  @P0 BRA `(.L_x_116) ;  /* 0xfffffff400400947 */ /* 0x000fea000383ffff */
[----:B------:R-:W-:Y:S05]  /*5c40*/  BSYNC B0 ;  /* 0x0000000000007941 */ /* 0x000fea0003800000 */
.L_x_105:
[----:B------:R-:W-:-:S03]  /*5c50*/  UMOV UR4, 0xffffffff ;  /* 0xffffffff00047882 */ /* 0x000fc60000000000 */
[----:B------:R-:W-:Y:S05]  /*5c60*/  BRA.DIV UR4, `(.L_x_117) ;  /* 0x0000000e040c7947 */ /* 0x000fea000b800000 */
[----:B------:R-:W-:-:S13]  /*5c70*/  ELECT P6, URZ, PT ;  /* 0x00000000003f782f */ /* 0x000fda00038c0000 */
.L_x_145:
[----:B------:R-:W-:Y:S04]  /*5c80*/  BSSY B0, `(.L_x_118) ;  /* 0x00000a9000007945 */ /* 0x000fe80003800000 */
[----:B------:R-:W-:Y:S05]  /*5c90*/  @!P6 BRA `(.L_x_119) ;  /* 0x00000008009ce947 */ /* 0x000fea0003800000 */
[----:B------:R-:W-:-:S04]  /*5ca0*/  LOP3.LUT R19, R19, 0x2, RZ, 0xfc, !PT ;  /* 0x0000000213137812 */ /* 0x000fc800078efcff */
[----:B------:R-:W-:-:S13]  /*5cb0*/  ISETP.NE.AND P0, PT, R19, 0x3, PT ;  /* 0x000000031300780c */ /* 0x000fda0003f05270 */
[----:B------:R-:W-:Y:S05]  /*5cc0*/  @!P0 BRA `(.L_x_120) ;  /* 0x0000000000048947 */ /* 0x000fea0003800000 */
[----:B------:R-:W-:Y:S01]  /*5cd0*/  BPT.TRAP 0x1 ;  /* 0x000000040000795c */ /* 0x000fe20000300000 */
.L_x_120:
[----:B------:R-:W0:Y:S01]  /*5ce0*/  S2R R5, SR_CgaCtaId ;  /* 0x0000000000057919 */ /* 0x000e220000008800 */
[----:B------:R-:W-:Y:S02]  /*5cf0*/  MOV R2, 0x400 ;  /* 0x0000040000027802 */ /* 0x000fe40000000f00 */
[----:B------:R-:W-:Y:S02]  /*5d00*/  SHF.L.U32 R4, R0, 0x1f, RZ ;  /* 0x0000001f00047819 */ /* 0x000fe400000006ff */
[----:B0-----:R-:W-:-:S05]  /*5d10*/  LEA R2, R5, R2, 0x18 ;  /* 0x0000000205027211 */ /* 0x001fca00078ec0ff */
[----:B------:R-:W-:-:S04]  /*5d20*/  VIADD R2, R2, 0x90 ;  /* 0x0000009002027836 */ /* 0x000fc80000000000 */
[C---:B------:R-:W-:Y:S02]  /*5d30*/  IMAD R7, R3.reuse, 0x8, R2 ;  /* 0x0000000803077824 */ /* 0x040fe400078e0202 */
[----:B------:R-:W-:Y:S02]  /*5d40*/  VIADD R3, R3, 0x1 ;  /* 0x0000000103037836 */ /* 0x000fe40000000000 */
[----:B------:R-:W0:Y:S03]  /*5d50*/  SYNCS.PHASECHK.TRANS64.TRYWAIT P0, [R7+URZ], R4 ;  /* 0x00000004070075a7 */ /* 0x000e26000800017f */
[----:B------:R-:W-:-:S04]  /*5d60*/  ISETP.NE.AND P1, PT, R3, 0x12, PT ;  /* 0x000000120300780c */ /* 0x000fc80003f25270 */
[----:B------:R-:W-:Y:S02]  /*5d70*/  SEL R5, RZ, 0x1, P1 ;  /* 0x00000001ff057807 */ /* 0x000fe40000800000 */
[----:B------:R-:W-:Y:S02]  /*5d80*/  SEL R3, R3, RZ, P1 ;  /* 0x000000ff03037207 */ /* 0x000fe40000800000 */
[----:B------:R-:W-:-:S03]  /*5d90*/  LOP3.LUT R6, R0, R5, RZ, 0x3c, !PT ;  /* 0x0000000500067212 */ /* 0x000fc600078e3cff */
[----:B------:R-:W-:Y:S01]  /*5da0*/  IMAD R8, R3, 0x8, R2 ;  /* 0x0000000803087824 */ /* 0x000fe200078e0202 */
[----:B------:R-:W-:Y:S01]  /*5db0*/  SHF.L.U32 R5, R6, 0x1f, RZ ;  /* 0x0000001f06057819 */ /* 0x000fe200000006ff */
[----:B0-----:R-:W-:Y:S06]  /*5dc0*/  @!P0 BRA `(.L_x_121) ;  /* 0x0000000800d48947 */ /* 0x001fec0003800000 */
.L_x_146:
[----:B------:R-:W1:Y:S01]  /*5dd0*/  SYNCS.PHASECHK.TRANS64.TRYWAIT P0, [R8+URZ], R5 ;  /* 0x00000005080075a7 */ /* 0x000e62000800017f */
[----:B------:R-:W-:-:S05]  /*5de0*/  VIADD R0, R3, 0x1 ;  /* 0x0000000103007836 */ /* 0x000fca0000000000 */
[----:B------:R-:W-:-:S04]  /*5df0*/  ISETP.NE.AND P1, PT, R0, 0x12, PT ;  /* 0x000000120000780c */ /* 0x000fc80003f25270 */
[----:B------:R-:W-:Y:S02]  /*5e00*/  SEL R3, RZ, 0x1, P1 ;  /* 0x00000001ff037807 */ /* 0x000fe40000800000 */
[----:B0-----:R-:W-:Y:S02]  /*5e10*/  SEL R7, R0, RZ, P1 ;  /* 0x000000ff00077207 */ /* 0x001fe40000800000 */
[----:B------:R-:W-:-:S03]  /*5e20*/  LOP3.LUT R6, R6, R3, RZ, 0x3c, !PT ;  /* 0x0000000306067212 */ /* 0x000fc600078e3cff */
[----:B------:R-:W-:Y:S01]  /*5e30*/  IMAD R9, R7, 0x8, R2 ;  /* 0x0000000807097824 */ /* 0x000fe200078e0202 */
[----:B------:R-:W-:Y:S01]  /*5e40*/  SHF.L.U32 R4, R6, 0x1f, RZ ;  /* 0x0000001f06047819 */ /* 0x000fe200000006ff */
[----:B-1----:R-:W-:Y:S06]  /*5e50*/  @!P0 BRA `(.L_x_122) ;  /* 0x0000000800c48947 */ /* 0x002fec0003800000 */
.L_x_147:
[----:B------:R-:W1:Y:S01]  /*5e60*/  SYNCS.PHASECHK.TRANS64.TRYWAIT P0, [R9+URZ], R4 ;  /* 0x00000004090075a7 */ /* 0x000e62000800017f */
[----:B------:R-:W-:-:S05]  /*5e70*/  VIADD R0, R7, 0x1 ;  /* 0x0000000107007836 */ /* 0x000fca0000000000 */
[----:B------:R-:W-:-:S04]  /*5e80*/  ISETP.NE.AND P1, PT, R0, 0x12, PT ;  /* 0x000000120000780c */ /* 0x000fc80003f25270 */
[----:B------:R-:W-:Y:S02]  /*5e90*/  SEL R3, RZ, 0x1, P1 ;  /* 0x00000001ff037807 */ /* 0x000fe40000800000 */
[----:B------:R-:W-:Y:S02]  /*5ea0*/  SEL R7, R0, RZ, P1 ;  /* 0x000000ff00077207 */ /* 0x000fe40000800000 */
[----:B------:R-:W-:-:S03]  /*5eb0*/  LOP3.LUT R6, R6, R3, RZ, 0x3c, !PT ;  /* 0x0000000306067212 */ /* 0x000fc600078e3cff */
[----:B0-----:R-:W-:Y:S01]  /*5ec0*/  IMAD R8, R7, 0x8, R2 ;  /* 0x0000000807087824 */ /* 0x001fe200078e0202 */
[----:B------:R-:W-:Y:S01]  /*5ed0*/  SHF.L.U32 R5, R6, 0x1f, RZ ;  /* 0x0000001f06057819 */ /* 0x000fe200000006ff */
[----:B-1----:R-:W-:Y:S06]  /*5ee0*/  @!P0 BRA `(.L_x_123) ;  /* 0x0000000800b48947 */ /* 0x002fec0003800000 */
.L_x_148:
        /* <DEDUP_REMOVED lines=9> */
.L_x_149:
        /* <DEDUP_REMOVED lines=9> */
.L_x_150:
        /* <DEDUP_REMOVED lines=9> */
.L_x_151:
        /* <DEDUP_REMOVED lines=9> */
.L_x_152:
        /* <DEDUP_REMOVED lines=9> */
.L_x_153:
        /* <DEDUP_REMOVED lines=9> */
.L_x_154:
        /* <DEDUP_REMOVED lines=9> */
.L_x_155:
        /* <DEDUP_REMOVED lines=9> */
.L_x_156:
        /* <DEDUP_REMOVED lines=9> */
.L_x_157:
        /* <DEDUP_REMOVED lines=9> */
.L_x_158:
        /* <DEDUP_REMOVED lines=9> */
.L_x_159:
        /* <DEDUP_REMOVED lines=9> */
.L_x_160:
[----:B------:R-:W1:Y:S01]  /*65b0*/  SYNCS.PHASECHK.TRANS64.TRYWAIT P0, [R8+URZ], R5 ;  /* 0x00000005080075a7 */ /* 0x000e62000800017f */
[----:B------:R-:W-:-:S05]  /*65c0*/  VIADD R0, R7, 0x1 ;  /* 0x0000000107007836 */ /* 0x000fca0000000000 */
[----:B------:R-:W-:-:S04]  /*65d0*/  ISETP.NE.AND P1, PT, R0, 0x12, PT ;  /* 0x000000120000780c */ /* 0x000fc80003f25270 */
[----:B------:R-:W-:Y:S02]  /*65e0*/  SEL R3, RZ, 0x1, P1 ;  /* 0x00000001ff037807 */ /* 0x000fe40000800000 */
[----:B------:R-:W-:Y:S02]  /*65f0*/  SEL R7, R0, RZ, P1 ;  /* 0x000000ff00077207 */ /* 0x000fe40000800000 */
[----:B0-----:R-:W-:-:S03]  /*6600*/  LOP3.LUT R9, R6, R3, RZ, 0x3c, !PT ;  /* 0x0000000306097212 */ /* 0x001fc600078e3cff */
[----:B------:R-:W-:Y:S01]  /*6610*/  IMAD R11, R7, 0x8, R2 ;  /* 0x00000008070b7824 */ /* 0x000fe200078e0202 */
[----:B------:R-:W-:Y:S01]  /*6620*/  SHF.L.U32 R6, R9, 0x1f, RZ ;  /* 0x0000001f09067819 */ /* 0x000fe200000006ff */
[----:B-1----:R-:W-:Y:S06]  /*6630*/  @!P0 BRA `(.L_x_136) ;  /* 0x0000000400e48947 */ /* 0x002fec0003800000 */
.L_x_161:
[----:B------:R-:W1:Y:S01]  /*6640*/  SYNCS.PHASECHK.TRANS64.TRYWAIT P0, [R11+URZ], R6 ;  /* 0x000000060b0075a7 */ /* 0x000e62000800017f */
[----:B------:R-:W-:-:S05]  /*6650*/  VIADD R0, R7, 0x1 ;  /* 0x0000000107007836 */ /* 0x000fca0000000000 */
[----:B------:R-:W-:-:S04]  /*6660*/  ISETP.NE.AND P1, PT, R0, 0x12, PT ;  /* 0x000000120000780c */ /* 0x000fc80003f25270 */
[----:B------:R-:W-:Y:S02]  /*6670*/  SEL R4, RZ, 0x1, P1 ;  /* 0x00000001ff047807 */ /* 0x000fe40000800000 */
[----:B------:R-:W-:Y:S02]  /*6680*/  SEL R3, R0, RZ, P1 ;  /* 0x000000ff00037207 */ /* 0x000fe40000800000 */
[----:B------:R-:W-:Y:S01]  /*6690*/  LOP3.LUT R0, R9, R4, RZ, 0x3c, !PT ;  /* 0x0000000409007212 */ /* 0x000fe200078e3cff */
[----:B-1----:R-:W-:Y:S06]  /*66a0*/  @!P0 BRA `(.L_x_137) ;  /* 0x0000000400dc8947 */ /* 0x002fec0003800000 */
.L_x_162:
[----:B------:R-:W-:Y:S01]  /*66b0*/  IMAD R3, R3, 0x8, R2 ;  /* 0x0000000803037824 */ /* 0x000fe200078e0202 */
[----:B------:R-:W-:-:S07]  /*66c0*/  SHF.L.U32 R0, R0, 0x1f, RZ ;  /* 0x0000001f00007819 */ /* 0x000fce00000006ff */
.L_x_138:
[----:B--2---:R2:W3:Y:S02]  /*66d0*/  SYNCS.PHASECHK.TRANS64.TRYWAIT P0, [R3+URZ], R0 ;  /* 0x00000000030075a7 */ /* 0x0044e4000800017f */
[----:B---3--:R-:W-:Y:S05]  /*66e0*/  @!P0 NANOSLEEP.SYNCS 0x989680 ;  /* 0x009896800000895d */ /* 0x008fea0003900000 */
[----:B------:R-:W3:Y:S02]  /*66f0*/  @!P0 SYNCS.PHASECHK.TRANS64 P0, [R3+URZ], R0 ;  /* 0x00000000030085a7 */ /* 0x000ee4000800007f */
[----:B---3--:R-:W-:Y:S05]  /*6700*/  @!P0 BRA `(.L_x_138) ;  /* 0xfffffffc00f08947 */ /* 0x008fea000383ffff */
.L_x_119:
[----:B------:R-:W-:Y:S05]  /*6710*/  BSYNC B0 ;  /* 0x0000000000007941 */ /* 0x000fea0003800000 */
.L_x_118:
[----:B------:R-:W-:Y:S05]  /*6720*/  EXIT ;  /* 0x000000000000794d */ /* 0x000fea0003800000 */
.L_x_22:
[----:B---3--:R3:W4:Y:S02]  /*6730*/  SYNCS.PHASECHK.TRANS64.TRYWAIT P1, [R3+URZ], R0 ;  /* 0x00000000030075a7 */ /* 0x008724000802017f */
[----:B----4-:R-:W-:Y:S05]  /*6740*/  @!P1 NANOSLEEP.SYNCS 0x989680 ;  /* 0x009896800000995d */ /* 0x010fea0003900000 */
[----:B------:R-:W4:Y:S02]  /*6750*/  @!P1 SYNCS.PHASECHK.TRANS64 P1, [R3+URZ], R0 ;  /* 0x00000000030095a7 */ /* 0x000f24000802007f */
[----:B----4-:R-:W-:Y:S05]  /*6760*/  @!P1 BRA `(.L_x_22) ;  /* 0xfffffffc00f09947 */ /* 0x010fea000383ffff */
[----:B------:R-:W-:Y:S05]  /*6770*/  BRA `(.L_x_21) ;  /* 0xffffffac00e07947 */ /* 0x000fea000383ffff */
.L_x_27:
[----:B-1----:R1:W2:Y:S02]  /*6780*/  SYNCS.PHASECHK.TRANS64.TRYWAIT P1, [R5+URZ], R4 ;  /* 0x00000004050075a7 */ /* 0x0022a4000802017f */
[----:B--2---:R-:W-:Y:S05]  /*6790*/  @!P1 NANOSLEEP.SYNCS 0x989680 ;  /* 0x009896800000995d */ /* 0x004fea0003900000 */
[----:B------:R-:W2:Y:S02]  /*67a0*/  @!P1 SYNCS.PHASECHK.TRANS64 P1, [R5+URZ], R4 ;  /* 0x00000004050095a7 */ /* 0x000ea4000802007f */
[----:B--2---:R-:W-:Y:S05]  /*67b0*/  @!P1 BRA `(.L_x_27) ;  /* 0xfffffffc00f09947 */ /* 0x004fea000383ffff */
[----:B------:R-:W-:Y:S05]  /*67c0*/  BRA `(.L_x_26) ;  /* 0xffffffb000907947 */ /* 0x000fea000383ffff */
.L_x_106:
[----:B------:R-:W-:Y:S01]  /*67d0*/  BSSY B1, `(.L_x_139) ;  /* 0x0000006000017945 */ /* 0x000fe20003800000 */
[----:B------:R-:W-:-:S07]  /*67e0*/  IMAD.MOV.U32 R15, RZ, RZ, -0x1 ;  /* 0xffffffffff0f7424 */ /* 0x000fce00078e00ff */
[----:B------:R-:W-:Y:S05]  /*67f0*/  WARPSYNC.COLLECTIVE R15, `(.L_x_140) ;  /* 0x000000000f0c7348 */ /* 0x000fea0003c00000 */
[----:B------:R-:W-:Y:S02]  /*6800*/  ELECT P6, UR62, PT ;  /* 0x00000000003e782f */ /* 0x000fe400038c0000 */
[----:B------:R-:W-:Y:S01]  /*6810*/  MOV R14, UR62 ;  /* 0x0000003e000e7c02 */ /* 0x000fe20008000f00 */
[----:B------:R-:W-:Y:S10]  /*6820*/  ENDCOLLECTIVE ;  /* 0x000000000000791b */ /* 0x000ff40003800000 */
.L_x_140:
[----:B------:R-:W-:Y:S05]  /*6830*/  BSYNC B1 ;  /* 0x0000000000017941 */ /* 0x000fea0003800000 */
.L_x_139:
[----:B------:R-:W-:Y:S05]  /*6840*/  BRA `(.L_x_141) ;  /* 0xffffffe800487947 */ /* 0x000fea000383ffff */
.L_x_109:
[----:B-1----:R1:W2:Y:S02]  /*6850*/  SYNCS.PHASECHK.TRANS64.TRYWAIT P0, [R23+URZ+0x90], R14 ;  /* 0x0000900e170075a7 */ /* 0x0022a4000800017f */
[----:B--2---:R-:W-:Y:S05]  /*6860*/  @!P0 NANOSLEEP.SYNCS 0x989680 ;  /* 0x009896800000895d */ /* 0x004fea0003900000 */
[----:B------:R-:W2:Y:S02]  /*6870*/  @!P0 SYNCS.PHASECHK.TRANS64 P0, [R23+URZ+0x90], R14 ;  /* 0x0000900e170085a7 */ /* 0x000ea4000800007f */
[----:B--2---:R-:W-:Y:S05]  /*6880*/  @!P0 BRA `(.L_x_109) ;  /* 0xfffffffc00f08947 */ /* 0x004fea000383ffff */
[----:B------:R-:W-:Y:S05]  /*6890*/  BRA `(.L_x_142) ;  /* 0xffffffe800807947 */ /* 0x000fea000383ffff */
.L_x_117:
[----:B------:R-:W-:Y:S01]  /*68a0*/  BSSY B0, `(.L_x_143) ;  /* 0x0000006000007945 */ /* 0x000fe20003800000 */
[----:B------:R-:W-:-:S07]  /*68b0*/  IMAD.MOV.U32 R15, RZ, RZ, -0x1 ;  /* 0xffffffffff0f7424 */ /* 0x000fce00078e00ff */
[----:B------:R-:W-:Y:S05]  /*68c0*/  WARPSYNC.COLLECTIVE R15, `(.L_x_144) ;  /* 0x000000000f0c7348 */ /* 0x000fea0003c00000 */
[----:B------:R-:W-:Y:S02]  /*68d0*/  ELECT P6, UR62, PT ;  /* 0x00000000003e782f */ /* 0x000fe400038c0000 */
[----:B------:R-:W-:Y:S01]  /*68e0*/  MOV R14, UR62 ;  /* 0x0000003e000e7c02 */ /* 0x000fe20008000f00 */
[----:B------:R-:W-:Y:S10]  /*68f0*/  ENDCOLLECTIVE ;  /* 0x000000000000791b */ /* 0x000ff40003800000 */
.L_x_144:
[----:B------:R-:W-:Y:S05]  /*6900*/  BSYNC B0 ;  /* 0x0000000000007941 */ /* 0x000fea0003800000 */
.L_x_143:
[----:B------:R-:W-:Y:S05]  /*6910*/  BRA `(.L_x_145) ;  /* 0xfffffff000d87947 */ /* 0x000fea000383ffff */
.L_x_121:
[----:B0-----:R0:W1:Y:S02]  /*6920*/  SYNCS.PHASECHK.TRANS64.TRYWAIT P0, [R7+URZ], R4 ;  /* 0x00000004070075a7 */ /* 0x001064000800017f */
[----:B-1----:R-:W-:Y:S05]  /*6930*/  @!P0 NANOSLEEP.SYNCS 0x989680 ;  /* 0x009896800000895d */ /* 0x002fea0003900000 */
[----:B------:R-:W1:Y:S02]  /*6940*/  @!P0 SYNCS.PHASECHK.TRANS64 P0, [R7+URZ], R4 ;  /* 0x00000004070085a7 */ /* 0x000e64000800007f */
[----:B-1----:R-:W-:Y:S05]  /*6950*/  @!P0 BRA `(.L_x_121) ;  /* 0xfffffffc00f08947 */ /* 0x002fea000383ffff */
[----:B------:R-:W-:Y:S05]  /*6960*/  BRA `(.L_x_146) ;  /* 0xfffffff400187947 */ /* 0x000fea000383ffff */
.L_x_122:
[----:B0-----:R0:W1:Y:S02]  /*6970*/  SYNCS.PHASECHK.TRANS64.TRYWAIT P0, [R8+URZ], R5 ;  /* 0x00000005080075a7 */ /* 0x001064000800017f */
[----:B-1----:R-:W-:Y:S05]  /*6980*/  @!P0 NANOSLEEP.SYNCS 0x989680 ;  /* 0x009896800000895d */ /* 0x002fea0003900000 */
[----:B------:R-:W1:Y:S02]  /*6990*/  @!P0 SYNCS.PHASECHK.TRANS64 P0, [R8+URZ], R5 ;  /* 0x00000005080085a7 */ /* 0x000e64000800007f */
[----:B-1----:R-:W-:Y:S05]  /*69a0*/  @!P0 BRA `(.L_x_122) ;  /* 0xfffffffc00f08947 */ /* 0x002fea000383ffff */
[----:B------:R-:W-:Y:S05]  /*69b0*/  BRA `(.L_x_147) ;  /* 0xfffffff400287947 */ /* 0x000fea000383ffff */
.L_x_123:
[----:B0-----:R0:W1:Y:S02]  /*69c0*/  SYNCS.PHASECHK.TRANS64.TRYWAIT P0, [R9+URZ], R4 ;  /* 0x00000004090075a7 */ /* 0x001064000800017f */
[----:B-1----:R-:W-:Y:S05]  /*69d0*/  @!P0 NANOSLEEP.SYNCS 0x989680 ;  /* 0x009896800000895d */ /* 0x002fea0003900000 */
[----:B------:R-:W1:Y:S02]  /*69e0*/  @!P0 SYNCS.PHASECHK.TRANS64 P0, [R9+URZ], R4 ;  /* 0x00000004090085a7 */ /* 0x000e64000800007f */
[----:B-1----:R-:W-:Y:S05]  /*69f0*/  @!P0 BRA `(.L_x_123) ;  /* 0xfffffffc00f08947 */ /* 0x002fea000383ffff */
[----:B------:R-:W-:Y:S05]  /*6a00*/  BRA `(.L_x_148) ;  /* 0xfffffff400387947 */ /* 0x000fea000383ffff */
.L_x_124:
[----:B0-----:R0:W1:Y:S02]  /*6a10*/  SYNCS.PHASECHK.TRANS64.TRYWAIT P0, [R8+URZ], R5 ;  /* 0x00000005080075a7 */ /* 0x001064000800017f */
[----:B-1----:R-:W-:Y:S05]  /*6a20*/  @!P0 NANOSLEEP.SYNCS 0x989680 ;  /* 0x009896800000895d */ /* 0x002fea0003900000 */
[----:B------:R-:W1:Y:S02]  /*6a30*/  @!P0 SYNCS.PHASECHK.TRANS64 P0, [R8+URZ], R5 ;  /* 0x00000005080085a7 */ /* 0x000e64000800007f */
[----:B-1----:R-:W-:Y:S05]  /*6a40*/  @!P0 BRA `(.L_x_124) ;  /* 0xfffffffc00f08947 */ /* 0x002fea000383ffff */
[----:B------:R-:W-:Y:S05]  /*6a50*/  BRA `(.L_x_149) ;  /* 0xfffffff400487947 */ /* 0x000fea000383ffff */
.L_x_125:
[----:B0-----:R0:W1:Y:S02]  /*6a60*/  SYNCS.PHASECHK.TRANS64.TRYWAIT P0, [R9+URZ], R4 ;  /* 0x00000004090075a7 */ /* 0x001064000800017f */
[----:B-1----:R-:W-:Y:S05]  /*6a70*/  @!P0 NANOSLEEP.SYNCS 0x989680 ;  /* 0x009896800000895d */ /* 0x002fea0003900000 */
[----:B------:R-:W1:Y:S02]  /*6a80*/  @!P0 SYNCS.PHASECHK.TRANS64 P0, [R9+URZ], R4 ;  /* 0x00000004090085a7 */ /* 0x000e64000800007f */
[----:B-1----:R-:W-:Y:S05]  /*6a90*/  @!P0 BRA `(.L_x_125) ;  /* 0xfffffffc00f08947 */ /* 0x002fea000383ffff */
[----:B------:R-:W-:Y:S05]  /*6aa0*/  BRA `(.L_x_150) ;  /* 0xfffffff400587947 */ /* 0x000fea000383ffff */
.L_x_126:
[----:B0-----:R0:W1:Y:S02]  /*6ab0*/  SYNCS.PHASECHK.TRANS64.TRYWAIT P0, [R8+URZ], R5 ;  /* 0x00000005080075a7 */ /* 0x001064000800017f */
[----:B-1----:R-:W-:Y:S05]  /*6ac0*/  @!P0 NANOSLEEP.SYNCS 0x989680 ;  /* 0x009896800000895d */ /* 0x002fea0003900000 */
[----:B------:R-:W1:Y:S02]  /*6ad0*/  @!P0 SYNCS.PHASECHK.TRANS64 P0, [R8+URZ], R5 ;  /* 0x00000005080085a7 */ /* 0x000e64000800007f */
[----:B-1----:R-:W-:Y:S05]  /*6ae0*/  @!P0 BRA `(.L_x_126) ;  /* 0xfffffffc00f08947 */ /* 0x002fea000383ffff */
[----:B------:R-:W-:Y:S05]  /*6af0*/  BRA `(.L_x_151) ;  /* 0xfffffff400687947 */ /* 0x000fea000383ffff */
.L_x_127:
[----:B0-----:R0:W1:Y:S02]  /*6b00*/  SYNCS.PHASECHK.TRANS64.TRYWAIT P0, [R9+URZ], R4 ;  /* 0x00000004090075a7 */ /* 0x001064000800017f */
[----:B-1----:R-:W-:Y:S05]  /*6b10*/  @!P0 NANOSLEEP.SYNCS 0x989680 ;  /* 0x009896800000895d */ /* 0x002fea0003900000 */
[----:B------:R-:W1:Y:S02]  /*6b20*/  @!P0 SYNCS.PHASECHK.TRANS64 P0, [R9+URZ], R4 ;  /* 0x00000004090085a7 */ /* 0x000e64000800007f */
[----:B-1----:R-:W-:Y:S05]  /*6b30*/  @!P0 BRA `(.L_x_127) ;  /* 0xfffffffc00f08947 */ /* 0x002fea000383ffff */
[----:B------:R-:W-:Y:S05]  /*6b40*/  BRA `(.L_x_152) ;  /* 0xfffffff400787947 */ /* 0x000fea000383ffff */
.L_x_128:
[----:B0-----:R0:W1:Y:S02]  /*6b50*/  SYNCS.PHASECHK.TRANS64.TRYWAIT P0, [R8+URZ], R5 ;  /* 0x00000005080075a7 */ /* 0x001064000800017f */
[----:B-1----:R-:W-:Y:S05]  /*6b60*/  @!P0 NANOSLEEP.SYNCS 0x989680 ;  /* 0x009896800000895d */ /* 0x002fea0003900000 */
[----:B------:R-:W1:Y:S02]  /*6b70*/  @!P0 SYNCS.PHASECHK.TRANS64 P0, [R8+URZ], R5 ;  /* 0x00000005080085a7 */ /* 0x000e64000800007f */
[----:B-1----:R-:W-:Y:S05]  /*6b80*/  @!P0 BRA `(.L_x_128) ;  /* 0xfffffffc00f08947 */ /* 0x002fea000383ffff */
[----:B------:R-:W-:Y:S05]  /*6b90*/  BRA `(.L_x_153) ;  /* 0xfffffff400887947 */ /* 0x000fea000383ffff */
.L_x_129:
[----:B0-----:R0:W1:Y:S02]  /*6ba0*/  SYNCS.PHASECHK.TRANS64.TRYWAIT P0, [R9+URZ], R4 ;  /* 0x00000004090075a7 */ /* 0x001064000800017f */
[----:B-1----:R-:W-:Y:S05]  /*6bb0*/  @!P0 NANOSLEEP.SYNCS 0x989680 ;  /* 0x009896800000895d */ /* 0x002fea0003900000 */
[----:B------:R-:W1:Y:S02]  /*6bc0*/  @!P0 SYNCS.PHASECHK.TRANS64 P0, [R9+URZ], R4 ;  /* 0x00000004090085a7 */ /* 0x000e64000800007f */
[----:B-1----:R-:W-:Y:S05]  /*6bd0*/  @!P0 BRA `(.L_x_129) ;  /* 0xfffffffc00f08947 */ /* 0x002fea000383ffff */
[----:B------:R-:W-:Y:S05]  /*6be0*/  BRA `(.L_x_154) ;  /* 0xfffffff400987947 */ /* 0x000fea000383ffff */
.L_x_130:
[----:B0-----:R0:W1:Y:S02]  /*6bf0*/  SYNCS.PHASECHK.TRANS64.TRYWAIT P0, [R8+URZ], R5 ;  /* 0x00000005080075a7 */ /* 0x001064000800017f */
[----:B-1----:R-:W-:Y:S05]  /*6c00*/  @!P0 NANOSLEEP.SYNCS 0x989680 ;  /* 0x009896800000895d */ /* 0x002fea0003900000 */
[----:B------:R-:W1:Y:S02]  /*6c10*/  @!P0 SYNCS.PHASECHK.TRANS64 P0, [R8+URZ], R5 ;  /* 0x00000005080085a7 */ /* 0x000e64000800007f */
[----:B-1----:R-:W-:Y:S05]  /*6c20*/  @!P0 BRA `(.L_x_130) ;  /* 0xfffffffc00f08947 */ /* 0x002fea000383ffff */
[----:B------:R-:W-:Y:S05]  /*6c30*/  BRA `(.L_x_155) ;  /* 0xfffffff400a87947 */ /* 0x000fea000383ffff */
.L_x_131:
[----:B0-----:R0:W1:Y:S02]  /*6c40*/  SYNCS.PHASECHK.TRANS64.TRYWAIT P0, [R9+URZ], R4 ;  /* 0x00000004090075a7 */ /* 0x001064000800017f */
[----:B-1----:R-:W-:Y:S05]  /*6c50*/  @!P0 NANOSLEEP.SYNCS 0x989680 ;  /* 0x009896800000895d */ /* 0x002fea0003900000 */
[----:B------:R-:W1:Y:S02]  /*6c60*/  @!P0 SYNCS.PHASECHK.TRANS64 P0, [R9+URZ], R4 ;  /* 0x00000004090085a7 */ /* 0x000e64000800007f */
[----:B-1----:R-:W-:Y:S05]  /*6c70*/  @!P0 BRA `(.L_x_131) ;  /* 0xfffffffc00f08947 */ /* 0x002fea000383ffff */
[----:B------:R-:W-:Y:S05]  /*6c80*/  BRA `(.L_x_156) ;  /* 0xfffffff400b87947 */ /* 0x000fea000383ffff */
.L_x_132:
[----:B0-----:R0:W1:Y:S02]  /*6c90*/  SYNCS.PHASECHK.TRANS64.TRYWAIT P0, [R8+URZ], R5 ;  /* 0x00000005080075a7 */ /* 0x001064000800017f */
[----:B-1----:R-:W-:Y:S05]  /*6ca0*/  @!P0 NANOSLEEP.SYNCS 0x989680 ;  /* 0x009896800000895d */ /* 0x002fea0003900000 */
[----:B------:R-:W1:Y:S02]  /*6cb0*/  @!P0 SYNCS.PHASECHK.TRANS64 P0, [R8+URZ], R5 ;  /* 0x00000005080085a7 */ /* 0x000e64000800007f */
[----:B-1----:R-:W-:Y:S05]  /*6cc0*/  @!P0 BRA `(.L_x_132) ;  /* 0xfffffffc00f08947 */ /* 0x002fea000383ffff */
[----:B------:R-:W-:Y:S05]  /*6cd0*/  BRA `(.L_x_157) ;  /* 0xfffffff400c87947 */ /* 0x000fea000383ffff */
.L_x_133:
[----:B0-----:R0:W1:Y:S02]  /*6ce0*/  SYNCS.PHASECHK.TRANS64.TRYWAIT P0, [R9+URZ], R4 ;  /* 0x00000004090075a7 */ /* 0x001064000800017f */
[----:B-1----:R-:W-:Y:S05]  /*6cf0*/  @!P0 NANOSLEEP.SYNCS 0x989680 ;  /* 0x009896800000895d */ /* 0x002fea0003900000 */
[----:B------:R-:W1:Y:S02]  /*6d00*/  @!P0 SYNCS.PHASECHK.TRANS64 P0, [R9+URZ], R4 ;  /* 0x00000004090085a7 */ /* 0x000e64000800007f */
[----:B-1----:R-:W-:Y:S05]  /*6d10*/  @!P0 BRA `(.L_x_133) ;  /* 0xfffffffc00f08947 */ /* 0x002fea000383ffff */
[----:B------:R-:W-:Y:S05]  /*6d20*/  BRA `(.L_x_158) ;  /* 0xfffffff400d87947 */ /* 0x000fea000383ffff */
.L_x_134:
[----:B0-----:R0:W1:Y:S02]  /*6d30*/  SYNCS.PHASECHK.TRANS64.TRYWAIT P0, [R8+URZ], R5 ;  /* 0x00000005080075a7 */ /* 0x001064000800017f */
[----:B-1----:R-:W-:Y:S05]  /*6d40*/  @!P0 NANOSLEEP.SYNCS 0x989680 ;  /* 0x009896800000895d */ /* 0x002fea0003900000 */
[----:B------:R-:W1:Y:S02]  /*6d50*/  @!P0 SYNCS.PHASECHK.TRANS64 P0, [R8+URZ], R5 ;  /* 0x00000005080085a7 */ /* 0x000e64000800007f */
[----:B-1----:R-:W-:Y:S05]  /*6d60*/  @!P0 BRA `(.L_x_134) ;  /* 0xfffffffc00f08947 */ /* 0x002fea000383ffff */
[----:B------:R-:W-:Y:S05]  /*6d70*/  BRA `(.L_x_159) ;  /* 0xfffffff400e87947 */ /* 0x000fea000383ffff */
.L_x_135:
[----:B0-----:R0:W1:Y:S02]  /*6d80*/  SYNCS.PHASECHK.TRANS64.TRYWAIT P0, [R9+URZ], R4 ;  /* 0x00000004090075a7 */ /* 0x001064000800017f */
[----:B-1----:R-:W-:Y:S05]  /*6d90*/  @!P0 NANOSLEEP.SYNCS 0x989680 ;  /* 0x009896800000895d */ /* 0x002fea0003900000 */
[----:B------:R-:W1:Y:S02]  /*6da0*/  @!P0 SYNCS.PHASECHK.TRANS64 P0, [R9+URZ], R4 ;  /* 0x00000004090085a7 */ /* 0x000e64000800007f */
[----:B-1----:R-:W-:Y:S05]  /*6db0*/  @!P0 BRA `(.L_x_135) ;  /* 0xfffffffc00f08947 */ /* 0x002fea000383ffff */
[----:B------:R-:W-:Y:S05]  /*6dc0*/  BRA `(.L_x_160) ;  /* 0xfffffff400f87947 */ /* 0x000fea000383ffff */
.L_x_136:
[----:B0-----:R0:W1:Y:S02]  /*6dd0*/  SYNCS.PHASECHK.TRANS64.TRYWAIT P0, [R8+URZ], R5 ;  /* 0x00000005080075a7 */ /* 0x001064000800017f */
[----:B-1----:R-:W-:Y:S05]  /*6de0*/  @!P0 NANOSLEEP.SYNCS 0x989680 ;  /* 0x009896800000895d */ /* 0x002fea0003900000 */
[----:B------:R-:W1:Y:S02]  /*6df0*/  @!P0 SYNCS.PHASECHK.TRANS64 P0, [R8+URZ], R5 ;  /* 0x00000005080085a7 */ /* 0x000e64000800007f */
[----:B-1----:R-:W-:Y:S05]  /*6e00*/  @!P0 BRA `(.L_x_136) ;  /* 0xfffffffc00f08947 */ /* 0x002fea000383ffff */
[----:B------:R-:W-:Y:S05]  /*6e10*/  BRA `(.L_x_161) ;  /* 0xfffffff800087947 */ /* 0x000fea000383ffff */
.L_x_137:
[----:B-1----:R1:W2:Y:S02]  /*6e20*/  SYNCS.PHASECHK.TRANS64.TRYWAIT P0, [R11+URZ], R6 ;  /* 0x000000060b0075a7 */ /* 0x0022a4000800017f */
[----:B--2---:R-:W-:Y:S05]  /*6e30*/  @!P0 NANOSLEEP.SYNCS 0x989680 ;  /* 0x009896800000895d */ /* 0x004fea0003900000 */
[----:B------:R-:W2:Y:S02]  /*6e40*/  @!P0 SYNCS.PHASECHK.TRANS64 P0, [R11+URZ], R6 ;  /* 0x000000060b0085a7 */ /* 0x000ea4000800007f */
[----:B--2---:R-:W-:Y:S05]  /*6e50*/  @!P0 BRA `(.L_x_137) ;  /* 0xfffffffc00f08947 */ /* 0x004fea000383ffff */
[----:B------:R-:W-:Y:S05]  /*6e60*/  BRA `(.L_x_162) ;  /* 0xfffffff800107947 */ /* 0x000fea000383ffff */
.L_x_163:
[----:B------:R-:W-:-:S00]  /*6e70*/  BRA `(.L_x_163) ;  /* 0xfffffffc00fc7947 */ /* 0x000fc0000383ffff */
[----:B------:R-:W-:-:S00]  /*6e80*/  NOP ;  /* 0x0000000000007918 */ /* 0x000fc00000000000 */
[----:B------:R-:W-:-:S00]  /*6e90*/  NOP ;  /* 0x0000000000007918 */ /* 0x000fc00000000000 */
[----:B------:R-:W-:-:S00]  /*6ea0*/  NOP ;  /* 0x0000000000007918 */ /* 0x000fc00000000000 */
[----:B------:R-:W-:-:S00]  /*6eb0*/  NOP ;  /* 0x0000000000007918 */ /* 0x000fc00000000000 */
[----:B------:R-:W-:-:S00]  /*6ec0*/  NOP ;  /* 0x0000000000007918 */ /* 0x000fc00000000000 */
[----:B------:R-:W-:-:S00]  /*6ed0*/  NOP ;  /* 0x0000000000007918 */ /* 0x000fc00000000000 */
[----:B------:R-:W-:-:S00]  /*6ee0*/  NOP ;  /* 0x0000000000007918 */ /* 0x000fc00000000000 */
[----:B------:R-:W-:-:S00]  /*6ef0*/  NOP ;  /* 0x0000000000007918 */ /* 0x000fc00000000000 */
.L_x_164:


//--------------------- .nv.global.init           --------------------------
	.section	.nv.global.init,"aw",@progbits
.nv.global.init:
	.type		$str$22,@object
	.size		$str$22,($str$23 - $str$22)
$str$22:
        /*0000*/ 	.byte	0x6b, 0x5f, 0x74, 0x69, 0x6c, 0x65, 0x5f, 0x63, 0x6f, 0x75, 0x6e, 0x74, 0x20, 0x3e, 0x3d, 0x20
        /*0010*/ 	.byte	0x31, 0x00
	.type		$str$23,@object
	.size		$str$23,(__unnamed_1 - $str$23)
$str$23:
        /*0012*/ 	.byte	0x2f, 0x74, 0x6d, 0x70, 0x2f, 0x63, 0x75, 0x74, 0x6c, 0x61, 0x73, 0x73, 0x5f, 0x73, 0x77, 0x65
        /*0022*/ 	.byte	0x65, 0x70, 0x5f, 0x73, 0x72, 0x63, 0x2f, 0x69, 0x6e, 0x63, 0x6c, 0x75, 0x64, 0x65, 0x2f, 0x63
        /*0032*/ 	.byte	0x75, 0x74, 0x6c, 0x61, 0x73, 0x73, 0x2f, 0x67, 0x65, 0x6d, 0x6d, 0x2f, 0x63, 0x6f, 0x6c, 0x6c
        /*0042*/ 	.byte	0x65, 0x63, 0x74, 0x69, 0x76, 0x65, 0x2f, 0x73, 0x6d, 0x39, 0x30, 0x5f, 0x6d, 0x6d, 0x61, 0x5f
        /*0052*/ 	.byte	0x74, 0x6d, 0x61, 0x5f, 0x67, 0x6d, 0x6d, 0x61, 0x5f, 0x73, 0x73, 0x5f, 0x77, 0x61, 0x72, 0x70
        /*0062*/ 	.byte	0x73, 0x70, 0x65, 0x63, 0x69, 0x61, 0x6c, 0x69, 0x7a, 0x65, 0x64, 0x2e, 0x68, 0x70, 0x70, 0x00
	.type		__unnamed_1,@object
	.size		__unnamed_1,(.L_0 - __unnamed_1)
__unnamed_1:
        /*0072*/ 	.byte	0x76, 0x6f, 0x69, 0x64, 0x20, 0x63, 0x75, 0x74, 0x6c, 0x61, 0x73, 0x73, 0x3a, 0x3a, 0x67, 0x65
        /* <DEDUP_REMOVED lines=180> */
        /*0bc2*/ 	.byte	0x65, 0x3a, 0x3a, 0x69, 0x64, 0x65, 0x6e, 0x74, 0x69, 0x74, 0x79, 0x5d, 0x00
.L_0:


//--------------------- .nv.shared._ZN7cutlass13device_kernelINS_4gemm6kernel13GemmUniversalIN4cute5tupleIJiiiiEEENS1_10collective13CollectiveMmaINS1_34MainloopSm90TmaGmmaWarpSpecializedILi18ENS5_IJNS4_1CILi2EEENSA_ILi1EEESC_EEENS1_35KernelTmaWarpSpecializedCooperativeEEENS5_IJNSA_ILi128EEENSA_ILi64EEENSA_ILi32EEEEEENS_10bfloat16_tENS5_IJlSC_lEEESK_SL_NS4_8TiledMMAINS4_8MMA_AtomIJNS4_4SM904GMMA27MMA_64x64x16_F32BF16BF16_SSILNSP_5MajorE0ELSR_0ELNSP_7ScaleInE1ELSS_1EEEEEENS4_6LayoutISD_NS5_IJSC_NSA_ILi0EEESW_EEEEENS5_IJNS4_10UnderscoreESZ_SZ_EEEEENS4_13SM90_TMA_LOADENS4_14ComposedLayoutINS4_7SwizzleILi2ELi4ELi3EEENS4_18smem_ptr_flag_bitsILi16EEENSV_INS5_IJNSA_ILi8EEESI_EEENS5_IJSI_SC_EEEEEEEvNS4_8identityENS4_23SM90_TMA_LOAD_MULTICASTES1C_vS1D_EENS_8epilogue10collective6detail29Sm90TmaWarpSpecializedAdapterINS1H_15DefaultEpilogueISK_SL_SL_NS1G_6thread17LinearCombinationISK_Li1EffLNS1L_9ScaleType4KindE0ELNS_15FloatRoundStyleE2ESK_EENS1_15EpilogueDefaultEEEEEvvEEEEvNT_6ParamsE --------------------------
	.section	.nv.shared._ZN7cutlass13device_kernelINS_4gemm6kernel13GemmUniversalIN4cute5tupleIJiiiiEEENS1_10collective13CollectiveMmaINS1_34MainloopSm90TmaGmmaWarpSpecializedILi18ENS5_IJNS4_1CILi2EEENSA_ILi1EEESC_EEENS1_35KernelTmaWarpSpecializedCooperativeEEENS5_IJNSA_ILi128EEENSA_ILi64EEENSA_ILi32EEEEEENS_10bfloat16_tENS5_IJlSC_lEEESK_SL_NS4_8TiledMMAINS4_8MMA_AtomIJNS4_4SM904GMMA27MMA_64x64x16_F32BF16BF16_SSILNSP_5MajorE0ELSR_0ELNSP_7ScaleInE1ELSS_1EEEEEENS4_6LayoutISD_NS5_IJSC_NSA_ILi0EEESW_EEEEENS5_IJNS4_10UnderscoreESZ_SZ_EEEEENS4_13SM90_TMA_LOADENS4_14ComposedLayoutINS4_7SwizzleILi2ELi4ELi3EEENS4_18smem_ptr_flag_bitsILi16EEENSV_INS5_IJNSA_ILi8EEESI_EEENS5_IJSI_SC_EEEEEEEvNS4_8identityENS4_23SM90_TMA_LOAD_MULTICASTES1C_vS1D_EENS_8epilogue10collective6detail29Sm90TmaWarpSpecializedAdapterINS1H_15DefaultEpilogueISK_SL_SL_NS1G_6thread17LinearCombinationISK_Li1EffLNS1L_9ScaleType4KindE0ELNS_15FloatRoundStyleE2ESK_EENS1_15EpilogueDefaultEEEEEvvEEEEvNT_6ParamsE,"aw",@nobits
	.sectionflags	@""
	.align	16
	.zero		1024


//--------------------- .nv.shared.reserved.0     --------------------------
	.section	.nv.shared.reserved.0,"aw",@nobits
	.weak		__nv_reservedSMEM_offset_0_alias
	.size		__nv_reservedSMEM_offset_0_alias, 0, 0
	.other		__nv_reservedSMEM_offset_0_alias,@"STO_CUDA_RESERVED_SHARED STV_DEFAULT"
__nv_reservedSMEM_offset_0_alias:
	.zero		0


//--------------------- .nv.global                --------------------------
	.section	.nv.global,"aw",@nobits
.nv.global:
	.type		_ZN39_INTERNAL_ab44ac9a_4_k_cu_ce10cb59_96414cute1_E,@object
	.size		_ZN39_INTERNAL_ab44ac9a_4_k_cu_ce10cb59_96414cute1_E,(_ZN39_INTERNAL_ab44ac9a_4_k_cu_ce10cb59_96414cuda3std3__45__cpo6cbeginE - _ZN39_INTERNAL_ab44ac9a_4_k_cu_ce10cb59_96414cute1_E)
_ZN39_INTERNAL_ab44ac9a_4_k_cu_ce10cb59_96414cute1_E:
	.zero		1
	.type		_ZN39_INTERNAL_ab44ac9a_4_k_cu_ce10cb59_96414cuda3std3__45__cpo6cbeginE,@object
	.size		_ZN39_INTERNAL_ab44ac9a_4_k_cu_ce10cb59_96414cuda3std3__45__cpo6cbeginE,(_ZN39_INTERNAL_ab44ac9a_4_k_cu_ce10cb59_96414cuda3std3__48in_placeE - _ZN39_INTERNAL_ab44ac9a_4_k_cu_ce10cb59_96414cuda3std3__45__cpo6cbeginE)
_ZN39_INTERNAL_ab44ac9a_4_k_cu_ce10cb59_96414cuda3std3__45__cpo6cbeginE:
	.zero		1
	.type		_ZN39_INTERNAL_ab44ac9a_4_k_cu_ce10cb59_96414cuda3std3__48in_placeE,@object
	.size		_ZN39_INTERNAL_ab44ac9a_4_k_cu_ce10cb59_96414cuda3std3__48in_placeE,(_ZN39_INTERNAL_ab44ac9a_4_k_cu_ce10cb59_96414cuda3std6ranges3__45__cpo9iter_moveE - _ZN39_INTERNAL_ab44ac9a_4_k_cu_ce10cb59_96414cuda3std3__48in_placeE)
_ZN39_INTERNAL_ab44ac9a_4_k_cu_ce10cb59_96414cuda3std3__48in_placeE:
	.zero		1
	.type		_ZN39_INTERNAL_ab44ac9a_4_k_cu_ce10cb59_96414cuda3std6ranges3__45__cpo9iter_moveE,@object
	.size		_ZN39_INTERNAL_ab44ac9a_4_k_cu_ce10cb59_96414cuda3std6ranges3__45__cpo9iter_moveE,(_ZN39_INTERNAL_ab44ac9a_4_k_cu_ce10cb59_96414cuda3std3__45__cpo5beginE - _ZN39_INTERNAL_ab44ac9a_4_k_cu_ce10cb59_96414cuda3std6ranges3__45__cpo9iter_moveE)
_ZN39_INTERNAL_ab44ac9a_4_k_cu_ce10cb59_96414cuda3std6ranges3__45__cpo9iter_moveE:
	.zero		1
	.type		_ZN39_INTERNAL_ab44ac9a_4_k_cu_ce10cb59_96414cuda3std3__45__cpo5beginE,@object
	.size		_ZN39_INTERNAL_ab44ac9a_4_k_cu_ce10cb59_96414cuda3std3__45__cpo5beginE,(_ZN39_INTERNAL_ab44ac9a_4_k_cu_ce10cb59_96414cuda3std3__441_GLOBAL__N__ab44ac9a_4_k_cu_ce10cb59_96416ignoreE - _ZN39_INTERNAL_ab44ac9a_4_k_cu_ce10cb59_96414cuda3std3__45__cpo5beginE)
_ZN39_INTERNAL_ab44ac9a_4_k_cu_ce10cb59_96414cuda3std3__45__cpo5beginE:
	.zero		1
	.type		_ZN39_INTERNAL_ab44ac9a_4_k_cu_ce10cb59_96414cuda3std3__441_GLOBAL__N__ab44ac9a_4_k_cu_ce10cb59_96416ignoreE,@object
	.size		_ZN39_INTERNAL_ab44ac9a_4_k_cu_ce10cb59_96414cuda3std3__441_GLOBAL__N__ab44ac9a_4_k_cu_ce10cb59_96416ignoreE,(_ZN39_INTERNAL_ab44ac9a_4_k_cu_ce10cb59_96414cute7productE - _ZN39_INTERNAL_ab44ac9a_4_k_cu_ce10cb59_96414cuda3std3__441_GLOBAL__N__ab44ac9a_4_k_cu_ce10cb59_96416ignoreE)
_ZN39_INTERNAL_ab44ac9a_4_k_cu_ce10cb59_96414cuda3std3__441_GLOBAL__N__ab44ac9a_4_k_cu_ce10cb59_96416ignoreE:
	.zero		1
	.type		_ZN39_INTERNAL_ab44ac9a_4_k_cu_ce10cb59_96414cute7productE,@object
	.size		_ZN39_INTERNAL_ab44ac9a_4_k_cu_ce10cb59_96414cute7productE,(_ZN39_INTERNAL_ab44ac9a_4_k_cu_ce10cb59_96414cuda3std3__45__cpo3endE - _ZN39_INTERNAL_ab44ac9a_4_k_cu_ce10cb59_96414cute7productE)
_ZN39_INTERNAL_ab44ac9a_4_k_cu_ce10cb59_96414cute7productE:
	.zero		1
	.type		_ZN39_INTERNAL_ab44ac9a_4_k_cu_ce10cb59_96414cuda3std3__45__cpo3endE,@object
	.size		_ZN39_INTERNAL_ab44ac9a_4_k_cu_ce10cb59_96414cuda3std3__45__cpo3endE,(_ZN39_INTERNAL_ab44ac9a_4_k_cu_ce10cb59_96414cuda3std3__419piecewise_constructE - _ZN39_INTERNAL_ab44ac9a_4_k_cu_ce10cb59_96414cuda3std3__45__cpo3endE)
_ZN39_INTERNAL_ab44ac9a_4_k_cu_ce10cb59_96414cuda3std3__45__cpo3endE:
	.zero		1
	.type		_ZN39_INTERNAL_ab44ac9a_4_k_cu_ce10cb59_96414cuda3std3__419piecewise_constructE,@object
	.size		_ZN39_INTERNAL_ab44ac9a_4_k_cu_ce10cb59_96414cuda3std3__419piecewise_constructE,(_ZN39_INTERNAL_ab44ac9a_4_k_cu_ce10cb59_96414cuda3std3__45__cpo4cendE - _ZN39_INTERNAL_ab44ac9a_4_k_cu_ce10cb59_96414cuda3std3__419piecewise_constructE)
_ZN39_INTERNAL_ab44ac9a_4_k_cu_ce10cb59_96414cuda3std3__419piecewise_constructE:
	.zero		1
	.type		_ZN39_INTERNAL_ab44ac9a_4_k_cu_ce10cb59_96414cuda3std3__45__cpo4cendE,@object
	.size		_ZN39_INTERNAL_ab44ac9a_4_k_cu_ce10cb59_96414cuda3std3__45__cpo4cendE,(_ZN39_INTERNAL_ab44ac9a_4_k_cu_ce10cb59_96414cuda3std6ranges3__45__cpo4swapE - _ZN39_INTERNAL_ab44ac9a_4_k_cu_ce10cb59_96414cuda3std3__45__cpo4cendE)
_ZN39_INTERNAL_ab44ac9a_4_k_cu_ce10cb59_96414cuda3std3__45__cpo4cendE:
	.zero		1
	.type		_ZN39_INTERNAL_ab44ac9a_4_k_cu_ce10cb59_96414cuda3std6ranges3__45__cpo4swapE,@object
	.size		_ZN39_INTERNAL_ab44ac9a_4_k_cu_ce10cb59_96414cuda3std6ranges3__45__cpo4swapE,(.L_8 - _ZN39_INTERNAL_ab44ac9a_4_k_cu_ce10cb59_96414cuda3std6ranges3__45__cpo4swapE)
_ZN39_INTERNAL_ab44ac9a_4_k_cu_ce10cb59_96414cuda3std6ranges3__45__cpo4swapE:
	.zero		1
.L_8:


//--------------------- .nv.constant0._ZN7cutlass13device_kernelINS_4gemm6kernel13GemmUniversalIN4cute5tupleIJiiiiEEENS1_10collective13CollectiveMmaINS1_34MainloopSm90TmaGmmaWarpSpecializedILi18ENS5_IJNS4_1CILi2EEENSA_ILi1EEESC_EEENS1_35KernelTmaWarpSpecializedCooperativeEEENS5_IJNSA_ILi128EEENSA_ILi64EEENSA_ILi32EEEEEENS_10bfloat16_tENS5_IJlSC_lEEESK_SL_NS4_8TiledMMAINS4_8MMA_AtomIJNS4_4SM904GMMA27MMA_64x64x16_F32BF16BF16_SSILNSP_5MajorE0ELSR_0ELNSP_7ScaleInE1ELSS_1EEEEEENS4_6LayoutISD_NS5_IJSC_NSA_ILi0EEESW_EEEEENS5_IJNS4_10UnderscoreESZ_SZ_EEEEENS4_13SM90_TMA_LOADENS4_14ComposedLayoutINS4_7SwizzleILi2ELi4ELi3EEENS4_18smem_ptr_flag_bitsILi16EEENSV_INS5_IJNSA_ILi8EEESI_EEENS5_IJSI_SC_EEEEEEEvNS4_8identityENS4_23SM90_TMA_LOAD_MULTICASTES1C_vS1D_EENS_8epilogue10collective6detail29Sm90TmaWarpSpecializedAdapterINS1H_15DefaultEpilogueISK_SL_SL_NS1G_6thread17LinearCombinationISK_Li1EffLNS1L_9ScaleType4KindE0ELNS_15FloatRoundStyleE2ESK_EENS1_15EpilogueDefaultEEEEEvvEEEEvNT_6ParamsE --------------------------
	.section	.nv.constant0._ZN7cutlass13device_kernelINS_4gemm6kernel13GemmUniversalIN4cute5tupleIJiiiiEEENS1_10collective13CollectiveMmaINS1_34MainloopSm90TmaGmmaWarpSpecializedILi18ENS5_IJNS4_1CILi2EEENSA_ILi1EEESC_EEENS1_35KernelTmaWarpSpecializedCooperativeEEENS5_IJNSA_ILi128EEENSA_ILi64EEENSA_ILi32EEEEEENS_10bfloat16_tENS5_IJlSC_lEEESK_SL_NS4_8TiledMMAINS4_8MMA_AtomIJNS4_4SM904GMMA27MMA_64x64x16_F32BF16BF16_SSILNSP_5MajorE0ELSR_0ELNSP_7ScaleInE1ELSS_1EEEEEENS4_6LayoutISD_NS5_IJSC_NSA_ILi0EEESW_EEEEENS5_IJNS4_10UnderscoreESZ_SZ_EEEEENS4_13SM90_TMA_LOADENS4_14ComposedLayoutINS4_7SwizzleILi2ELi4ELi3EEENS4_18smem_ptr_flag_bitsILi16EEENSV_INS5_IJNSA_ILi8EEESI_EEENS5_IJSI_SC_EEEEEEEvNS4_8identityENS4_23SM90_TMA_LOAD_MULTICASTES1C_vS1D_EENS_8epilogue10collective6detail29Sm90TmaWarpSpecializedAdapterINS1H_15DefaultEpilogueISK_SL_SL_NS1G_6thread17LinearCombinationISK_Li1EffLNS1L_9ScaleType4KindE0ELNS_15FloatRoundStyleE2ESK_EENS1_15EpilogueDefaultEEEEEvvEEEEvNT_6ParamsE,"a",@progbits
	.sectionflags	@""
	.align	4
.nv.constant0._ZN7cutlass13device_kernelINS_4gemm6kernel13GemmUniversalIN4cute5tupleIJiiiiEEENS1_10collective13CollectiveMmaINS1_34MainloopSm90TmaGmmaWarpSpecializedILi18ENS5_IJNS4_1CILi2EEENSA_ILi1EEESC_EEENS1_35KernelTmaWarpSpecializedCooperativeEEENS5_IJNSA_ILi128EEENSA_ILi64EEENSA_ILi32EEEEEENS_10bfloat16_tENS5_IJlSC_lEEESK_SL_NS4_8TiledMMAINS4_8MMA_AtomIJNS4_4SM904GMMA27MMA_64x64x16_F32BF16BF16_SSILNSP_5MajorE0ELSR_0ELNSP_7ScaleInE1ELSS_1EEEEEENS4_6LayoutISD_NS5_IJSC_NSA_ILi0EEESW_EEEEENS5_IJNS4_10UnderscoreESZ_SZ_EEEEENS4_13SM90_TMA_LOADENS4_14ComposedLayoutINS4_7SwizzleILi2ELi4ELi3EEENS4_18smem_ptr_flag_bitsILi16EEENSV_INS5_IJNSA_ILi8EEESI_EEENS5_IJSI_SC_EEEEEEEvNS4_8identityENS4_23SM90_TMA_LOAD_MULTICASTES1C_vS1D_EENS_8epilogue10collective6detail29Sm90TmaWarpSpecializedAdapterINS1H_15DefaultEpilogueISK_SL_SL_NS1G_6thread17LinearCombinationISK_Li1EffLNS1L_9ScaleType4KindE0ELNS_15FloatRoundStyleE2ESK_EENS1_15EpilogueDefaultEEEEEvvEEEEvNT_6ParamsE:
	.zero		1664


//--------------------- SYMBOLS --------------------------

	.type		.nv.reservedSmem.offset0,@object
	.size		.nv.reservedSmem.offset0,0x4
	.type		__assertfail,@function
